//
// Generated by NVIDIA NVVM Compiler
//
// Compiler Build ID: CL-36424714
// Cuda compilation tools, release 13.0, V13.0.88
// Based on NVVM 20.0.0
//

.version 9.0
.target sm_100
.address_size 64

	// .globl	_Z11init_curandP17curandStateXORWOWmii
.global .align 4 .b8 precalc_xorwow_matrix[102400];
.global .align 4 .b8 precalc_xorwow_offset_matrix[102400];
.global .align 4 .b8 mrg32k3aM1[2304];
.global .align 4 .b8 mrg32k3aM2[2304];
.global .align 4 .b8 mrg32k3aM1SubSeq[2016];
.global .align 4 .b8 mrg32k3aM2SubSeq[2016];
.global .align 4 .b8 mrg32k3aM1Seq[2304];
.global .align 4 .b8 mrg32k3aM2Seq[2304];
.const .align 8 .b8 __cr_lgamma_table[72];
.global .align 4 .b8 __cudart_i2opi_f[24] = {65, 144, 67, 60, 153, 149, 98, 219, 192, 221, 52, 245, 209, 87, 39, 252, 41, 21, 68, 78, 110, 131, 249, 162};

.visible .entry _Z11init_curandP17curandStateXORWOWmii(
	.param .u64 .ptr .align 1 _Z11init_curandP17curandStateXORWOWmii_param_0,
	.param .u64 _Z11init_curandP17curandStateXORWOWmii_param_1,
	.param .u32 _Z11init_curandP17curandStateXORWOWmii_param_2,
	.param .u32 _Z11init_curandP17curandStateXORWOWmii_param_3
)
{
	.reg .pred 	%p<27>;
	.reg .b32 	%r<422>;
	.reg .b64 	%rd<19>;

	ld.param.u64 	%rd8, [_Z11init_curandP17curandStateXORWOWmii_param_0];
	ld.param.u64 	%rd9, [_Z11init_curandP17curandStateXORWOWmii_param_1];
	ld.param.u32 	%r183, [_Z11init_curandP17curandStateXORWOWmii_param_2];
	ld.param.u32 	%r184, [_Z11init_curandP17curandStateXORWOWmii_param_3];
	mov.u32 	%r186, %ctaid.x;
	mov.u32 	%r187, %ntid.x;
	mov.u32 	%r188, %tid.x;
	mad.lo.s32 	%r189, %r186, %r187, %r188;
	mov.u32 	%r190, %ctaid.y;
	mov.u32 	%r191, %ntid.y;
	mov.u32 	%r192, %tid.y;
	mad.lo.s32 	%r193, %r190, %r191, %r192;
	mad.lo.s32 	%r1, %r183, %r193, %r189;
	setp.ge.s32 	%p1, %r189, %r183;
	setp.ge.s32 	%p2, %r193, %r184;
	or.pred  	%p3, %p1, %p2;
	@%p3 bra 	$L__BB0_44;
	cvta.to.global.u64 	%rd10, %rd8;
	cvt.s64.s32 	%rd18, %r1;
	mul.wide.s32 	%rd11, %r1, 48;
	add.s64 	%rd2, %rd10, %rd11;
	cvt.u32.u64 	%r195, %rd9;
	xor.b32  	%r196, %r195, -1429050551;
	mul.lo.s32 	%r197, %r196, 1099087573;
	{ .reg .b32 tmp; mov.b64 {tmp, %r198}, %rd9; }
	xor.b32  	%r199, %r198, -136515619;
	mul.lo.s32 	%r200, %r199, -1703105765;
	add.s32 	%r201, %r197, %r200;
	add.s32 	%r202, %r201, 6615241;
	add.s32 	%r203, %r197, 123456789;
	st.global.v2.u32 	[%rd2], {%r202, %r203};
	xor.b32  	%r204, %r197, 362436069;
	add.s32 	%r205, %r200, 521288629;
	st.global.v2.u32 	[%rd2+8], {%r204, %r205};
	xor.b32  	%r206, %r200, 88675123;
	add.s32 	%r207, %r197, 5783321;
	st.global.v2.u32 	[%rd2+16], {%r206, %r207};
	setp.eq.s32 	%p4, %r1, 0;
	@%p4 bra 	$L__BB0_43;
	mov.b32 	%r328, 0;
$L__BB0_3:
	and.b64  	%rd4, %rd18, 3;
	setp.eq.s64 	%p5, %rd4, 0;
	@%p5 bra 	$L__BB0_42;
	mul.wide.u32 	%rd12, %r328, 3200;
	mov.u64 	%rd13, precalc_xorwow_matrix;
	add.s64 	%rd5, %rd13, %rd12;
	cvt.u32.u64 	%r3, %rd4;
	mov.b32 	%r329, 0;
$L__BB0_5:
	mov.b32 	%r342, 0;
	mov.u32 	%r343, %r342;
	mov.u32 	%r344, %r342;
	mov.u32 	%r345, %r342;
	mov.u32 	%r346, %r342;
	mov.u32 	%r335, %r342;
$L__BB0_6:
	mul.wide.u32 	%rd14, %r335, 4;
	add.s64 	%rd15, %rd2, %rd14;
	ld.global.u32 	%r11, [%rd15+4];
	shl.b32 	%r12, %r335, 5;
	mov.b32 	%r341, 0;
$L__BB0_7:
	.pragma "nounroll";
	shr.u32 	%r212, %r11, %r341;
	and.b32  	%r213, %r212, 1;
	setp.eq.b32 	%p6, %r213, 1;
	not.pred 	%p7, %p6;
	add.s32 	%r214, %r12, %r341;
	mul.lo.s32 	%r215, %r214, 5;
	mul.wide.u32 	%rd16, %r215, 4;
	add.s64 	%rd6, %rd5, %rd16;
	@%p7 bra 	$L__BB0_9;
	ld.global.u32 	%r216, [%rd6];
	xor.b32  	%r346, %r346, %r216;
	ld.global.u32 	%r217, [%rd6+4];
	xor.b32  	%r345, %r345, %r217;
	ld.global.u32 	%r218, [%rd6+8];
	xor.b32  	%r344, %r344, %r218;
	ld.global.u32 	%r219, [%rd6+12];
	xor.b32  	%r343, %r343, %r219;
	ld.global.u32 	%r220, [%rd6+16];
	xor.b32  	%r342, %r342, %r220;
$L__BB0_9:
	and.b32  	%r222, %r212, 2;
	setp.eq.s32 	%p8, %r222, 0;
	@%p8 bra 	$L__BB0_11;
	ld.global.u32 	%r223, [%rd6+20];
	xor.b32  	%r346, %r346, %r223;
	ld.global.u32 	%r224, [%rd6+24];
	xor.b32  	%r345, %r345, %r224;
	ld.global.u32 	%r225, [%rd6+28];
	xor.b32  	%r344, %r344, %r225;
	ld.global.u32 	%r226, [%rd6+32];
	xor.b32  	%r343, %r343, %r226;
	ld.global.u32 	%r227, [%rd6+36];
	xor.b32  	%r342, %r342, %r227;
$L__BB0_11:
	and.b32  	%r229, %r212, 4;
	setp.eq.s32 	%p9, %r229, 0;
	@%p9 bra 	$L__BB0_13;
	ld.global.u32 	%r230, [%rd6+40];
	xor.b32  	%r346, %r346, %r230;
	ld.global.u32 	%r231, [%rd6+44];
	xor.b32  	%r345, %r345, %r231;
	ld.global.u32 	%r232, [%rd6+48];
	xor.b32  	%r344, %r344, %r232;
	ld.global.u32 	%r233, [%rd6+52];
	xor.b32  	%r343, %r343, %r233;
	ld.global.u32 	%r234, [%rd6+56];
	xor.b32  	%r342, %r342, %r234;
$L__BB0_13:
	and.b32  	%r236, %r212, 8;
	setp.eq.s32 	%p10, %r236, 0;
	@%p10 bra 	$L__BB0_15;
	ld.global.u32 	%r237, [%rd6+60];
	xor.b32  	%r346, %r346, %r237;
	ld.global.u32 	%r238, [%rd6+64];
	xor.b32  	%r345, %r345, %r238;
	ld.global.u32 	%r239, [%rd6+68];
	xor.b32  	%r344, %r344, %r239;
	ld.global.u32 	%r240, [%rd6+72];
	xor.b32  	%r343, %r343, %r240;
	ld.global.u32 	%r241, [%rd6+76];
	xor.b32  	%r342, %r342, %r241;
$L__BB0_15:
	and.b32  	%r243, %r212, 16;
	setp.eq.s32 	%p11, %r243, 0;
	@%p11 bra 	$L__BB0_17;
	ld.global.u32 	%r244, [%rd6+80];
	xor.b32  	%r346, %r346, %r244;
	ld.global.u32 	%r245, [%rd6+84];
	xor.b32  	%r345, %r345, %r245;
	ld.global.u32 	%r246, [%rd6+88];
	xor.b32  	%r344, %r344, %r246;
	ld.global.u32 	%r247, [%rd6+92];
	xor.b32  	%r343, %r343, %r247;
	ld.global.u32 	%r248, [%rd6+96];
	xor.b32  	%r342, %r342, %r248;
$L__BB0_17:
	and.b32  	%r250, %r212, 32;
	setp.eq.s32 	%p12, %r250, 0;
	@%p12 bra 	$L__BB0_19;
	ld.global.u32 	%r251, [%rd6+100];
	xor.b32  	%r346, %r346, %r251;
	ld.global.u32 	%r252, [%rd6+104];
	xor.b32  	%r345, %r345, %r252;
	ld.global.u32 	%r253, [%rd6+108];
	xor.b32  	%r344, %r344, %r253;
	ld.global.u32 	%r254, [%rd6+112];
	xor.b32  	%r343, %r343, %r254;
	ld.global.u32 	%r255, [%rd6+116];
	xor.b32  	%r342, %r342, %r255;
$L__BB0_19:
	and.b32  	%r257, %r212, 64;
	setp.eq.s32 	%p13, %r257, 0;
	@%p13 bra 	$L__BB0_21;
	ld.global.u32 	%r258, [%rd6+120];
	xor.b32  	%r346, %r346, %r258;
	ld.global.u32 	%r259, [%rd6+124];
	xor.b32  	%r345, %r345, %r259;
	ld.global.u32 	%r260, [%rd6+128];
	xor.b32  	%r344, %r344, %r260;
	ld.global.u32 	%r261, [%rd6+132];
	xor.b32  	%r343, %r343, %r261;
	ld.global.u32 	%r262, [%rd6+136];
	xor.b32  	%r342, %r342, %r262;
$L__BB0_21:
	and.b32  	%r264, %r212, 128;
	setp.eq.s32 	%p14, %r264, 0;
	@%p14 bra 	$L__BB0_23;
	ld.global.u32 	%r265, [%rd6+140];
	xor.b32  	%r346, %r346, %r265;
	ld.global.u32 	%r266, [%rd6+144];
	xor.b32  	%r345, %r345, %r266;
	ld.global.u32 	%r267, [%rd6+148];
	xor.b32  	%r344, %r344, %r267;
	ld.global.u32 	%r268, [%rd6+152];
	xor.b32  	%r343, %r343, %r268;
	ld.global.u32 	%r269, [%rd6+156];
	xor.b32  	%r342, %r342, %r269;
$L__BB0_23:
	and.b32  	%r271, %r212, 256;
	setp.eq.s32 	%p15, %r271, 0;
	@%p15 bra 	$L__BB0_25;
	ld.global.u32 	%r272, [%rd6+160];
	xor.b32  	%r346, %r346, %r272;
	ld.global.u32 	%r273, [%rd6+164];
	xor.b32  	%r345, %r345, %r273;
	ld.global.u32 	%r274, [%rd6+168];
	xor.b32  	%r344, %r344, %r274;
	ld.global.u32 	%r275, [%rd6+172];
	xor.b32  	%r343, %r343, %r275;
	ld.global.u32 	%r276, [%rd6+176];
	xor.b32  	%r342, %r342, %r276;
$L__BB0_25:
	and.b32  	%r278, %r212, 512;
	setp.eq.s32 	%p16, %r278, 0;
	@%p16 bra 	$L__BB0_27;
	ld.global.u32 	%r279, [%rd6+180];
	xor.b32  	%r346, %r346, %r279;
	ld.global.u32 	%r280, [%rd6+184];
	xor.b32  	%r345, %r345, %r280;
	ld.global.u32 	%r281, [%rd6+188];
	xor.b32  	%r344, %r344, %r281;
	ld.global.u32 	%r282, [%rd6+192];
	xor.b32  	%r343, %r343, %r282;
	ld.global.u32 	%r283, [%rd6+196];
	xor.b32  	%r342, %r342, %r283;
$L__BB0_27:
	and.b32  	%r285, %r212, 1024;
	setp.eq.s32 	%p17, %r285, 0;
	@%p17 bra 	$L__BB0_29;
	ld.global.u32 	%r286, [%rd6+200];
	xor.b32  	%r346, %r346, %r286;
	ld.global.u32 	%r287, [%rd6+204];
	xor.b32  	%r345, %r345, %r287;
	ld.global.u32 	%r288, [%rd6+208];
	xor.b32  	%r344, %r344, %r288;
	ld.global.u32 	%r289, [%rd6+212];
	xor.b32  	%r343, %r343, %r289;
	ld.global.u32 	%r290, [%rd6+216];
	xor.b32  	%r342, %r342, %r290;
$L__BB0_29:
	and.b32  	%r292, %r212, 2048;
	setp.eq.s32 	%p18, %r292, 0;
	@%p18 bra 	$L__BB0_31;
	ld.global.u32 	%r293, [%rd6+220];
	xor.b32  	%r346, %r346, %r293;
	ld.global.u32 	%r294, [%rd6+224];
	xor.b32  	%r345, %r345, %r294;
	ld.global.u32 	%r295, [%rd6+228];
	xor.b32  	%r344, %r344, %r295;
	ld.global.u32 	%r296, [%rd6+232];
	xor.b32  	%r343, %r343, %r296;
	ld.global.u32 	%r297, [%rd6+236];
	xor.b32  	%r342, %r342, %r297;
$L__BB0_31:
	and.b32  	%r299, %r212, 4096;
	setp.eq.s32 	%p19, %r299, 0;
	@%p19 bra 	$L__BB0_33;
	ld.global.u32 	%r300, [%rd6+240];
	xor.b32  	%r346, %r346, %r300;
	ld.global.u32 	%r301, [%rd6+244];
	xor.b32  	%r345, %r345, %r301;
	ld.global.u32 	%r302, [%rd6+248];
	xor.b32  	%r344, %r344, %r302;
	ld.global.u32 	%r303, [%rd6+252];
	xor.b32  	%r343, %r343, %r303;
	ld.global.u32 	%r304, [%rd6+256];
	xor.b32  	%r342, %r342, %r304;
$L__BB0_33:
	and.b32  	%r306, %r212, 8192;
	setp.eq.s32 	%p20, %r306, 0;
	@%p20 bra 	$L__BB0_35;
	ld.global.u32 	%r307, [%rd6+260];
	xor.b32  	%r346, %r346, %r307;
	ld.global.u32 	%r308, [%rd6+264];
	xor.b32  	%r345, %r345, %r308;
	ld.global.u32 	%r309, [%rd6+268];
	xor.b32  	%r344, %r344, %r309;
	ld.global.u32 	%r310, [%rd6+272];
	xor.b32  	%r343, %r343, %r310;
	ld.global.u32 	%r311, [%rd6+276];
	xor.b32  	%r342, %r342, %r311;
$L__BB0_35:
	and.b32  	%r313, %r212, 16384;
	setp.eq.s32 	%p21, %r313, 0;
	@%p21 bra 	$L__BB0_37;
	ld.global.u32 	%r314, [%rd6+280];
	xor.b32  	%r346, %r346, %r314;
	ld.global.u32 	%r315, [%rd6+284];
	xor.b32  	%r345, %r345, %r315;
	ld.global.u32 	%r316, [%rd6+288];
	xor.b32  	%r344, %r344, %r316;
	ld.global.u32 	%r317, [%rd6+292];
	xor.b32  	%r343, %r343, %r317;
	ld.global.u32 	%r318, [%rd6+296];
	xor.b32  	%r342, %r342, %r318;
$L__BB0_37:
	and.b32  	%r320, %r212, 32768;
	setp.eq.s32 	%p22, %r320, 0;
	@%p22 bra 	$L__BB0_39;
	ld.global.u32 	%r321, [%rd6+300];
	xor.b32  	%r346, %r346, %r321;
	ld.global.u32 	%r322, [%rd6+304];
	xor.b32  	%r345, %r345, %r322;
	ld.global.u32 	%r323, [%rd6+308];
	xor.b32  	%r344, %r344, %r323;
	ld.global.u32 	%r324, [%rd6+312];
	xor.b32  	%r343, %r343, %r324;
	ld.global.u32 	%r325, [%rd6+316];
	xor.b32  	%r342, %r342, %r325;
$L__BB0_39:
	add.s32 	%r341, %r341, 16;
	setp.ne.s32 	%p23, %r341, 32;
	@%p23 bra 	$L__BB0_7;
	mad.lo.s32 	%r326, %r335, -31, %r12;
	add.s32 	%r335, %r326, 1;
	setp.ne.s32 	%p24, %r335, 5;
	@%p24 bra 	$L__BB0_6;
	st.global.u32 	[%rd2+4], %r346;
	st.global.u32 	[%rd2+8], %r345;
	st.global.u32 	[%rd2+12], %r344;
	st.global.u32 	[%rd2+16], %r343;
	st.global.u32 	[%rd2+20], %r342;
	add.s32 	%r329, %r329, 1;
	setp.lt.u32 	%p25, %r329, %r3;
	@%p25 bra 	$L__BB0_5;
$L__BB0_42:
	shr.u64 	%rd7, %rd18, 2;
	add.s32 	%r328, %r328, 1;
	setp.gt.u64 	%p26, %rd18, 3;
	mov.u64 	%rd18, %rd7;
	@%p26 bra 	$L__BB0_3;
$L__BB0_43:
	mov.b32 	%r327, 0;
	st.global.v2.u32 	[%rd2+24], {%r327, %r327};
	st.global.u32 	[%rd2+32], %r327;
	mov.b64 	%rd17, 0;
	st.global.u64 	[%rd2+40], %rd17;
$L__BB0_44:
	ret;

}
	// .globl	_Z4gradPfS_S_ffii
.visible .entry _Z4gradPfS_S_ffii(
	.param .u64 .ptr .align 1 _Z4gradPfS_S_ffii_param_0,
	.param .u64 .ptr .align 1 _Z4gradPfS_S_ffii_param_1,
	.param .u64 .ptr .align 1 _Z4gradPfS_S_ffii_param_2,
	.param .f32 _Z4gradPfS_S_ffii_param_3,
	.param .f32 _Z4gradPfS_S_ffii_param_4,
	.param .u32 _Z4gradPfS_S_ffii_param_5,
	.param .u32 _Z4gradPfS_S_ffii_param_6
)
{
	.reg .pred 	%p<4>;
	.reg .b32 	%r<29>;
	.reg .b32 	%f<11>;
	.reg .b64 	%rd<18>;
	.reg .b64 	%fd<9>;

	ld.param.u64 	%rd1, [_Z4gradPfS_S_ffii_param_0];
	ld.param.u64 	%rd2, [_Z4gradPfS_S_ffii_param_1];
	ld.param.u64 	%rd3, [_Z4gradPfS_S_ffii_param_2];
	ld.param.f32 	%f1, [_Z4gradPfS_S_ffii_param_3];
	ld.param.f32 	%f2, [_Z4gradPfS_S_ffii_param_4];
	ld.param.u32 	%r3, [_Z4gradPfS_S_ffii_param_5];
	ld.param.u32 	%r5, [_Z4gradPfS_S_ffii_param_6];
	mov.u32 	%r6, %ctaid.x;
	mov.u32 	%r7, %ntid.x;
	mov.u32 	%r8, %tid.x;
	mad.lo.s32 	%r1, %r6, %r7, %r8;
	mov.u32 	%r9, %ctaid.y;
	mov.u32 	%r10, %ntid.y;
	mov.u32 	%r11, %tid.y;
	mad.lo.s32 	%r12, %r9, %r10, %r11;
	setp.ge.s32 	%p1, %r1, %r3;
	setp.ge.s32 	%p2, %r12, %r5;
	or.pred  	%p3, %p1, %p2;
	@%p3 bra 	$L__BB1_2;
	cvta.to.global.u64 	%rd4, %rd1;
	cvta.to.global.u64 	%rd5, %rd2;
	cvta.to.global.u64 	%rd6, %rd3;
	mul.lo.s32 	%r13, %r3, %r12;
	add.s32 	%r14, %r13, %r1;
	add.s32 	%r15, %r1, %r3;
	add.s32 	%r16, %r15, -1;
	rem.s32 	%r17, %r16, %r3;
	add.s32 	%r18, %r17, %r13;
	add.s32 	%r19, %r1, 1;
	rem.s32 	%r20, %r19, %r3;
	add.s32 	%r21, %r20, %r13;
	add.s32 	%r22, %r12, %r5;
	add.s32 	%r23, %r22, -1;
	rem.u32 	%r24, %r23, %r5;
	mad.lo.s32 	%r25, %r24, %r3, %r1;
	add.s32 	%r26, %r12, 1;
	rem.u32 	%r27, %r26, %r5;
	mad.lo.s32 	%r28, %r27, %r3, %r1;
	mul.wide.s32 	%rd7, %r21, 4;
	add.s64 	%rd8, %rd4, %rd7;
	ld.global.f32 	%f3, [%rd8];
	mul.wide.s32 	%rd9, %r18, 4;
	add.s64 	%rd10, %rd4, %rd9;
	ld.global.f32 	%f4, [%rd10];
	sub.f32 	%f5, %f3, %f4;
	cvt.f64.f32 	%fd1, %f5;
	cvt.f64.f32 	%fd2, %f1;
	add.f64 	%fd3, %fd2, %fd2;
	div.rn.f64 	%fd4, %fd1, %fd3;
	cvt.rn.f32.f64 	%f6, %fd4;
	mul.wide.s32 	%rd11, %r14, 4;
	add.s64 	%rd12, %rd5, %rd11;
	st.global.f32 	[%rd12], %f6;
	mul.wide.s32 	%rd13, %r28, 4;
	add.s64 	%rd14, %rd4, %rd13;
	ld.global.f32 	%f7, [%rd14];
	mul.wide.s32 	%rd15, %r25, 4;
	add.s64 	%rd16, %rd4, %rd15;
	ld.global.f32 	%f8, [%rd16];
	sub.f32 	%f9, %f7, %f8;
	cvt.f64.f32 	%fd5, %f9;
	cvt.f64.f32 	%fd6, %f2;
	add.f64 	%fd7, %fd6, %fd6;
	div.rn.f64 	%fd8, %fd5, %fd7;
	cvt.rn.f32.f64 	%f10, %fd8;
	add.s64 	%rd17, %rd6, %rd11;
	st.global.f32 	[%rd17], %f10;
$L__BB1_2:
	ret;

}
	// .globl	_Z7laplacePfS_ffii
.visible .entry _Z7laplacePfS_ffii(
	.param .u64 .ptr .align 1 _Z7laplacePfS_ffii_param_0,
	.param .u64 .ptr .align 1 _Z7laplacePfS_ffii_param_1,
	.param .f32 _Z7laplacePfS_ffii_param_2,
	.param .f32 _Z7laplacePfS_ffii_param_3,
	.param .u32 _Z7laplacePfS_ffii_param_4,
	.param .u32 _Z7laplacePfS_ffii_param_5
)
{
	.reg .pred 	%p<4>;
	.reg .b32 	%r<29>;
	.reg .b32 	%f<13>;
	.reg .b64 	%rd<16>;
	.reg .b64 	%fd<12>;

	ld.param.u64 	%rd1, [_Z7laplacePfS_ffii_param_0];
	ld.param.u64 	%rd2, [_Z7laplacePfS_ffii_param_1];
	ld.param.f32 	%f1, [_Z7laplacePfS_ffii_param_2];
	ld.param.f32 	%f2, [_Z7laplacePfS_ffii_param_3];
	ld.param.u32 	%r3, [_Z7laplacePfS_ffii_param_4];
	ld.param.u32 	%r5, [_Z7laplacePfS_ffii_param_5];
	mov.u32 	%r6, %ctaid.x;
	mov.u32 	%r7, %ntid.x;
	mov.u32 	%r8, %tid.x;
	mad.lo.s32 	%r1, %r6, %r7, %r8;
	mov.u32 	%r9, %ctaid.y;
	mov.u32 	%r10, %ntid.y;
	mov.u32 	%r11, %tid.y;
	mad.lo.s32 	%r12, %r9, %r10, %r11;
	setp.ge.s32 	%p1, %r1, %r3;
	setp.ge.s32 	%p2, %r12, %r5;
	or.pred  	%p3, %p1, %p2;
	@%p3 bra 	$L__BB2_2;
	cvta.to.global.u64 	%rd3, %rd1;
	cvta.to.global.u64 	%rd4, %rd2;
	mul.lo.s32 	%r13, %r3, %r12;
	add.s32 	%r14, %r13, %r1;
	add.s32 	%r15, %r1, %r3;
	add.s32 	%r16, %r15, -1;
	rem.s32 	%r17, %r16, %r3;
	add.s32 	%r18, %r17, %r13;
	add.s32 	%r19, %r1, 1;
	rem.s32 	%r20, %r19, %r3;
	add.s32 	%r21, %r20, %r13;
	add.s32 	%r22, %r12, %r5;
	add.s32 	%r23, %r22, -1;
	rem.u32 	%r24, %r23, %r5;
	mad.lo.s32 	%r25, %r24, %r3, %r1;
	add.s32 	%r26, %r12, 1;
	rem.u32 	%r27, %r26, %r5;
	mad.lo.s32 	%r28, %r27, %r3, %r1;
	mul.wide.s32 	%rd5, %r25, 4;
	add.s64 	%rd6, %rd3, %rd5;
	ld.global.f32 	%f3, [%rd6];
	mul.wide.s32 	%rd7, %r28, 4;
	add.s64 	%rd8, %rd3, %rd7;
	ld.global.f32 	%f4, [%rd8];
	add.f32 	%f5, %f3, %f4;
	cvt.f64.f32 	%fd1, %f5;
	mul.wide.s32 	%rd9, %r14, 4;
	add.s64 	%rd10, %rd3, %rd9;
	ld.global.f32 	%f6, [%rd10];
	cvt.f64.f32 	%fd2, %f6;
	add.f64 	%fd3, %fd2, %fd2;
	sub.f64 	%fd4, %fd1, %fd3;
	mul.f32 	%f7, %f1, %f1;
	cvt.f64.f32 	%fd5, %f7;
	div.rn.f64 	%fd6, %fd4, %fd5;
	mul.wide.s32 	%rd11, %r18, 4;
	add.s64 	%rd12, %rd3, %rd11;
	ld.global.f32 	%f8, [%rd12];
	mul.wide.s32 	%rd13, %r21, 4;
	add.s64 	%rd14, %rd3, %rd13;
	ld.global.f32 	%f9, [%rd14];
	add.f32 	%f10, %f8, %f9;
	cvt.f64.f32 	%fd7, %f10;
	sub.f64 	%fd8, %fd7, %fd3;
	mul.f32 	%f11, %f2, %f2;
	cvt.f64.f32 	%fd9, %f11;
	div.rn.f64 	%fd10, %fd8, %fd9;
	add.f64 	%fd11, %fd6, %fd10;
	cvt.rn.f32.f64 	%f12, %fd11;
	add.s64 	%rd15, %rd4, %rd9;
	st.global.f32 	[%rd15], %f12;
$L__BB2_2:
	ret;

}
	// .globl	_Z9get_thetaPfS_S_ii
.visible .entry _Z9get_thetaPfS_S_ii(
	.param .u64 .ptr .align 1 _Z9get_thetaPfS_S_ii_param_0,
	.param .u64 .ptr .align 1 _Z9get_thetaPfS_S_ii_param_1,
	.param .u64 .ptr .align 1 _Z9get_thetaPfS_S_ii_param_2,
	.param .u32 _Z9get_thetaPfS_S_ii_param_3,
	.param .u32 _Z9get_thetaPfS_S_ii_param_4
)
{
	.reg .pred 	%p<17>;
	.reg .b32 	%r<17>;
	.reg .b32 	%f<64>;
	.reg .b64 	%rd<11>;
	.reg .b64 	%fd<5>;

	ld.param.u64 	%rd3, [_Z9get_thetaPfS_S_ii_param_0];
	ld.param.u64 	%rd4, [_Z9get_thetaPfS_S_ii_param_1];
	ld.param.u64 	%rd5, [_Z9get_thetaPfS_S_ii_param_2];
	ld.param.u32 	%r3, [_Z9get_thetaPfS_S_ii_param_3];
	ld.param.u32 	%r4, [_Z9get_thetaPfS_S_ii_param_4];
	mov.u32 	%r6, %ctaid.x;
	mov.u32 	%r7, %ntid.x;
	mov.u32 	%r8, %tid.x;
	mad.lo.s32 	%r1, %r6, %r7, %r8;
	mov.u32 	%r9, %ctaid.y;
	mov.u32 	%r10, %ntid.y;
	mov.u32 	%r11, %tid.y;
	mad.lo.s32 	%r12, %r9, %r10, %r11;
	setp.ge.s32 	%p1, %r1, %r3;
	setp.ge.s32 	%p2, %r12, %r4;
	or.pred  	%p3, %p1, %p2;
	@%p3 bra 	$L__BB3_13;
	cvta.to.global.u64 	%rd6, %rd4;
	cvta.to.global.u64 	%rd7, %rd5;
	cvta.to.global.u64 	%rd8, %rd3;
	mad.lo.s32 	%r13, %r3, %r12, %r1;
	mul.wide.s32 	%rd9, %r13, 4;
	add.s64 	%rd1, %rd7, %rd9;
	mov.b32 	%r14, 0;
	st.global.u32 	[%rd1], %r14;
	add.s64 	%rd10, %rd8, %rd9;
	ld.global.f32 	%f1, [%rd10];
	setp.neu.f32 	%p4, %f1, 0f00000000;
	add.s64 	%rd2, %rd6, %rd9;
	@%p4 bra 	$L__BB3_6;
	ld.global.f32 	%f2, [%rd2];
	setp.leu.f32 	%p5, %f2, 0f00000000;
	@%p5 bra 	$L__BB3_4;
	mov.b32 	%r16, 1070141403;
	st.global.u32 	[%rd1], %r16;
	bra.uni 	$L__BB3_13;
$L__BB3_4:
	setp.geu.f32 	%p6, %f2, 0f00000000;
	@%p6 bra 	$L__BB3_6;
	mov.b32 	%r15, 1083624420;
	st.global.u32 	[%rd1], %r15;
	bra.uni 	$L__BB3_13;
$L__BB3_6:
	setp.leu.f32 	%p7, %f1, 0f00000000;
	@%p7 bra 	$L__BB3_11;
	ld.global.f32 	%f3, [%rd2];
	setp.geu.f32 	%p8, %f3, 0f00000000;
	@%p8 bra 	$L__BB3_9;
	div.rn.f32 	%f44, %f3, %f1;
	abs.f32 	%f45, %f44;
	setp.gt.f32 	%p15, %f45, 0f3F800000;
	rcp.approx.ftz.f32 	%f46, %f45;
	selp.f32 	%f47, %f46, %f45, %p15;
	mul.f32 	%f48, %f47, %f47;
	fma.rn.f32 	%f49, %f48, 0f3B2090AA, 0fBC6BE14F;
	fma.rn.f32 	%f50, %f49, %f48, 0f3D23397E;
	fma.rn.f32 	%f51, %f50, %f48, 0fBD948A7A;
	fma.rn.f32 	%f52, %f51, %f48, 0f3DD76B21;
	fma.rn.f32 	%f53, %f52, %f48, 0fBE111E88;
	fma.rn.f32 	%f54, %f53, %f48, 0f3E4CAF60;
	fma.rn.f32 	%f55, %f54, %f48, 0fBEAAAA27;
	mul.f32 	%f56, %f48, %f55;
	fma.rn.f32 	%f57, %f56, %f47, %f47;
	neg.f32 	%f58, %f57;
	fma.rn.f32 	%f59, 0f3F6EE581, 0f3FD774EB, %f58;
	selp.f32 	%f60, %f59, %f57, %p15;
	setp.num.f32 	%p16, %f45, %f45;
	copysign.f32 	%f61, %f44, %f60;
	selp.f32 	%f62, %f61, %f60, %p16;
	cvt.f64.f32 	%fd3, %f62;
	add.f64 	%fd4, %fd3, 0d401921FB54442D18;
	cvt.rn.f32.f64 	%f63, %fd4;
	st.global.f32 	[%rd1], %f63;
	bra.uni 	$L__BB3_13;
$L__BB3_9:
	setp.leu.f32 	%p9, %f3, 0f00000000;
	@%p9 bra 	$L__BB3_11;
	div.rn.f32 	%f25, %f3, %f1;
	abs.f32 	%f26, %f25;
	setp.gt.f32 	%p13, %f26, 0f3F800000;
	rcp.approx.ftz.f32 	%f27, %f26;
	selp.f32 	%f28, %f27, %f26, %p13;
	mul.f32 	%f29, %f28, %f28;
	fma.rn.f32 	%f30, %f29, 0f3B2090AA, 0fBC6BE14F;
	fma.rn.f32 	%f31, %f30, %f29, 0f3D23397E;
	fma.rn.f32 	%f32, %f31, %f29, 0fBD948A7A;
	fma.rn.f32 	%f33, %f32, %f29, 0f3DD76B21;
	fma.rn.f32 	%f34, %f33, %f29, 0fBE111E88;
	fma.rn.f32 	%f35, %f34, %f29, 0f3E4CAF60;
	fma.rn.f32 	%f36, %f35, %f29, 0fBEAAAA27;
	mul.f32 	%f37, %f29, %f36;
	fma.rn.f32 	%f38, %f37, %f28, %f28;
	neg.f32 	%f39, %f38;
	fma.rn.f32 	%f40, 0f3F6EE581, 0f3FD774EB, %f39;
	selp.f32 	%f41, %f40, %f38, %p13;
	setp.num.f32 	%p14, %f26, %f26;
	copysign.f32 	%f42, %f25, %f41;
	selp.f32 	%f43, %f42, %f41, %p14;
	st.global.f32 	[%rd1], %f43;
	bra.uni 	$L__BB3_13;
$L__BB3_11:
	setp.geu.f32 	%p10, %f1, 0f00000000;
	@%p10 bra 	$L__BB3_13;
	ld.global.f32 	%f4, [%rd2];
	div.rn.f32 	%f5, %f4, %f1;
	abs.f32 	%f6, %f5;
	setp.gt.f32 	%p11, %f6, 0f3F800000;
	rcp.approx.ftz.f32 	%f7, %f6;
	selp.f32 	%f8, %f7, %f6, %p11;
	mul.f32 	%f9, %f8, %f8;
	fma.rn.f32 	%f10, %f9, 0f3B2090AA, 0fBC6BE14F;
	fma.rn.f32 	%f11, %f10, %f9, 0f3D23397E;
	fma.rn.f32 	%f12, %f11, %f9, 0fBD948A7A;
	fma.rn.f32 	%f13, %f12, %f9, 0f3DD76B21;
	fma.rn.f32 	%f14, %f13, %f9, 0fBE111E88;
	fma.rn.f32 	%f15, %f14, %f9, 0f3E4CAF60;
	fma.rn.f32 	%f16, %f15, %f9, 0fBEAAAA27;
	mul.f32 	%f17, %f9, %f16;
	fma.rn.f32 	%f18, %f17, %f8, %f8;
	neg.f32 	%f19, %f18;
	fma.rn.f32 	%f20, 0f3F6EE581, 0f3FD774EB, %f19;
	selp.f32 	%f21, %f20, %f18, %p11;
	setp.num.f32 	%p12, %f6, %f6;
	copysign.f32 	%f22, %f5, %f21;
	selp.f32 	%f23, %f22, %f21, %p12;
	cvt.f64.f32 	%fd1, %f23;
	add.f64 	%fd2, %fd1, 0d400921FB54442D18;
	cvt.rn.f32.f64 	%f24, %fd2;
	st.global.f32 	[%rd1], %f24;
$L__BB3_13:
	ret;

}
	// .globl	_Z7get_epsPfS_S_ii
.visible .entry _Z7get_epsPfS_S_ii(
	.param .u64 .ptr .align 1 _Z7get_epsPfS_S_ii_param_0,
	.param .u64 .ptr .align 1 _Z7get_epsPfS_S_ii_param_1,
	.param .u64 .ptr .align 1 _Z7get_epsPfS_S_ii_param_2,
	.param .u32 _Z7get_epsPfS_S_ii_param_3,
	.param .u32 _Z7get_epsPfS_S_ii_param_4
)
{
	.local .align 4 .b8 	__local_depot4[28];
	.reg .b64 	%SP;
	.reg .b64 	%SPL;
	.reg .pred 	%p<20>;
	.reg .b32 	%r<93>;
	.reg .b32 	%f<59>;
	.reg .b64 	%rd<51>;
	.reg .b64 	%fd<10>;

	mov.u64 	%SPL, __local_depot4;
	ld.param.u64 	%rd17, [_Z7get_epsPfS_S_ii_param_0];
	ld.param.u64 	%rd18, [_Z7get_epsPfS_S_ii_param_1];
	ld.param.u64 	%rd19, [_Z7get_epsPfS_S_ii_param_2];
	ld.param.u32 	%r32, [_Z7get_epsPfS_S_ii_param_3];
	ld.param.u32 	%r33, [_Z7get_epsPfS_S_ii_param_4];
	add.u64 	%rd1, %SPL, 0;
	mov.u32 	%r35, %ctaid.x;
	mov.u32 	%r36, %ntid.x;
	mov.u32 	%r37, %tid.x;
	mad.lo.s32 	%r1, %r35, %r36, %r37;
	mov.u32 	%r38, %ctaid.y;
	mov.u32 	%r39, %ntid.y;
	mov.u32 	%r40, %tid.y;
	mad.lo.s32 	%r41, %r38, %r39, %r40;
	setp.ge.s32 	%p1, %r1, %r32;
	setp.ge.s32 	%p2, %r41, %r33;
	or.pred  	%p3, %p1, %p2;
	@%p3 bra 	$L__BB4_18;
	cvta.to.global.u64 	%rd21, %rd17;
	mad.lo.s32 	%r3, %r32, %r41, %r1;
	mul.wide.s32 	%rd22, %r3, 4;
	add.s64 	%rd2, %rd21, %rd22;
	ld.global.f32 	%f13, [%rd2];
	mul.f32 	%f1, %f13, 0f40C00000;
	mul.f32 	%f14, %f1, 0f3F22F983;
	cvt.rni.s32.f32 	%r88, %f14;
	cvt.rn.f32.s32 	%f15, %r88;
	fma.rn.f32 	%f16, %f15, 0fBFC90FDA, %f1;
	fma.rn.f32 	%f17, %f15, 0fB3A22168, %f16;
	fma.rn.f32 	%f57, %f15, 0fA7C234C5, %f17;
	abs.f32 	%f3, %f1;
	setp.ltu.f32 	%p4, %f3, 0f47CE4780;
	@%p4 bra 	$L__BB4_9;
	setp.neu.f32 	%p5, %f3, 0f7F800000;
	@%p5 bra 	$L__BB4_4;
	mov.f32 	%f20, 0f00000000;
	mul.rn.f32 	%f57, %f1, %f20;
	mov.b32 	%r88, 0;
	bra.uni 	$L__BB4_9;
$L__BB4_4:
	mov.b32 	%r5, %f1;
	shl.b32 	%r43, %r5, 8;
	or.b32  	%r6, %r43, -2147483648;
	mov.b64 	%rd47, 0;
	mov.b32 	%r85, 0;
	mov.u64 	%rd45, __cudart_i2opi_f;
	mov.u64 	%rd46, %rd1;
$L__BB4_5:
	.pragma "nounroll";
	ld.global.nc.u32 	%r44, [%rd45];
	mad.wide.u32 	%rd25, %r44, %r6, %rd47;
	shr.u64 	%rd47, %rd25, 32;
	st.local.u32 	[%rd46], %rd25;
	add.s32 	%r85, %r85, 1;
	add.s64 	%rd46, %rd46, 4;
	add.s64 	%rd45, %rd45, 4;
	setp.ne.s32 	%p6, %r85, 6;
	@%p6 bra 	$L__BB4_5;
	shr.u32 	%r45, %r5, 23;
	st.local.u32 	[%rd1+24], %rd47;
	and.b32  	%r9, %r45, 31;
	and.b32  	%r46, %r45, 224;
	add.s32 	%r47, %r46, -128;
	shr.u32 	%r48, %r47, 5;
	mul.wide.u32 	%rd26, %r48, 4;
	sub.s64 	%rd9, %rd1, %rd26;
	ld.local.u32 	%r86, [%rd9+24];
	ld.local.u32 	%r87, [%rd9+20];
	setp.eq.s32 	%p7, %r9, 0;
	@%p7 bra 	$L__BB4_8;
	shf.l.wrap.b32 	%r86, %r87, %r86, %r9;
	ld.local.u32 	%r49, [%rd9+16];
	shf.l.wrap.b32 	%r87, %r49, %r87, %r9;
$L__BB4_8:
	shr.u32 	%r50, %r86, 30;
	shf.l.wrap.b32 	%r51, %r87, %r86, 2;
	shl.b32 	%r52, %r87, 2;
	shr.u32 	%r53, %r51, 31;
	add.s32 	%r54, %r53, %r50;
	neg.s32 	%r55, %r54;
	setp.lt.s32 	%p8, %r5, 0;
	selp.b32 	%r88, %r55, %r54, %p8;
	xor.b32  	%r56, %r51, %r5;
	shr.s32 	%r57, %r51, 31;
	xor.b32  	%r58, %r57, %r51;
	xor.b32  	%r59, %r57, %r52;
	cvt.u64.u32 	%rd27, %r58;
	shl.b64 	%rd28, %rd27, 32;
	cvt.u64.u32 	%rd29, %r59;
	or.b64  	%rd30, %rd28, %rd29;
	cvt.rn.f64.s64 	%fd1, %rd30;
	mul.f64 	%fd2, %fd1, 0d3BF921FB54442D19;
	cvt.rn.f32.f64 	%f18, %fd2;
	neg.f32 	%f19, %f18;
	setp.lt.s32 	%p9, %r56, 0;
	selp.f32 	%f57, %f19, %f18, %p9;
$L__BB4_9:
	add.s32 	%r61, %r88, 1;
	mul.rn.f32 	%f21, %f57, %f57;
	and.b32  	%r62, %r88, 1;
	setp.eq.b32 	%p10, %r62, 1;
	selp.f32 	%f22, %f57, 0f3F800000, %p10;
	fma.rn.f32 	%f23, %f21, %f22, 0f00000000;
	fma.rn.f32 	%f24, %f21, 0f37CBAC00, 0fBAB607ED;
	selp.f32 	%f25, 0fB94D4153, %f24, %p10;
	selp.f32 	%f26, 0f3C0885E4, 0f3D2AAABB, %p10;
	fma.rn.f32 	%f27, %f25, %f21, %f26;
	selp.f32 	%f28, 0fBE2AAAA8, 0fBEFFFFFF, %p10;
	fma.rn.f32 	%f29, %f27, %f21, %f28;
	fma.rn.f32 	%f30, %f29, %f23, %f22;
	and.b32  	%r63, %r61, 2;
	setp.eq.s32 	%p11, %r63, 0;
	mov.f32 	%f31, 0f00000000;
	sub.f32 	%f32, %f31, %f30;
	selp.f32 	%f33, %f30, %f32, %p11;
	cvt.f64.f32 	%fd3, %f33;
	fma.rn.f64 	%fd4, %fd3, 0d3FA47AE147AE147B, 0d3FF0000000000000;
	mul.f64 	%fd5, %fd4, 0d3F847AE147AE147B;
	cvt.rn.f32.f64 	%f34, %fd5;
	cvta.to.global.u64 	%rd31, %rd18;
	add.s64 	%rd33, %rd31, %rd22;
	st.global.f32 	[%rd33], %f34;
	ld.global.f32 	%f35, [%rd2];
	mul.f32 	%f7, %f35, 0f40C00000;
	mul.f32 	%f36, %f7, 0f3F22F983;
	cvt.rni.s32.f32 	%r92, %f36;
	cvt.rn.f32.s32 	%f37, %r92;
	fma.rn.f32 	%f38, %f37, 0fBFC90FDA, %f7;
	fma.rn.f32 	%f39, %f37, 0fB3A22168, %f38;
	fma.rn.f32 	%f58, %f37, 0fA7C234C5, %f39;
	abs.f32 	%f9, %f7;
	setp.ltu.f32 	%p12, %f9, 0f47CE4780;
	@%p12 bra 	$L__BB4_17;
	setp.neu.f32 	%p13, %f9, 0f7F800000;
	@%p13 bra 	$L__BB4_12;
	mov.f32 	%f42, 0f00000000;
	mul.rn.f32 	%f58, %f7, %f42;
	mov.b32 	%r92, 0;
	bra.uni 	$L__BB4_17;
$L__BB4_12:
	mov.b32 	%r19, %f7;
	shl.b32 	%r65, %r19, 8;
	or.b32  	%r20, %r65, -2147483648;
	mov.b64 	%rd50, 0;
	mov.b32 	%r89, 0;
	mov.u64 	%rd48, __cudart_i2opi_f;
	mov.u64 	%rd49, %rd1;
$L__BB4_13:
	.pragma "nounroll";
	ld.global.nc.u32 	%r66, [%rd48];
	mad.wide.u32 	%rd36, %r66, %r20, %rd50;
	shr.u64 	%rd50, %rd36, 32;
	st.local.u32 	[%rd49], %rd36;
	add.s32 	%r89, %r89, 1;
	add.s64 	%rd49, %rd49, 4;
	add.s64 	%rd48, %rd48, 4;
	setp.ne.s32 	%p14, %r89, 6;
	@%p14 bra 	$L__BB4_13;
	shr.u32 	%r67, %r19, 23;
	st.local.u32 	[%rd1+24], %rd50;
	and.b32  	%r23, %r67, 31;
	and.b32  	%r68, %r67, 224;
	add.s32 	%r69, %r68, -128;
	shr.u32 	%r70, %r69, 5;
	mul.wide.u32 	%rd37, %r70, 4;
	sub.s64 	%rd16, %rd1, %rd37;
	ld.local.u32 	%r90, [%rd16+24];
	ld.local.u32 	%r91, [%rd16+20];
	setp.eq.s32 	%p15, %r23, 0;
	@%p15 bra 	$L__BB4_16;
	shf.l.wrap.b32 	%r90, %r91, %r90, %r23;
	ld.local.u32 	%r71, [%rd16+16];
	shf.l.wrap.b32 	%r91, %r71, %r91, %r23;
$L__BB4_16:
	shr.u32 	%r72, %r90, 30;
	shf.l.wrap.b32 	%r73, %r91, %r90, 2;
	shl.b32 	%r74, %r91, 2;
	shr.u32 	%r75, %r73, 31;
	add.s32 	%r76, %r75, %r72;
	neg.s32 	%r77, %r76;
	setp.lt.s32 	%p16, %r19, 0;
	selp.b32 	%r92, %r77, %r76, %p16;
	xor.b32  	%r78, %r73, %r19;
	shr.s32 	%r79, %r73, 31;
	xor.b32  	%r80, %r79, %r73;
	xor.b32  	%r81, %r79, %r74;
	cvt.u64.u32 	%rd38, %r80;
	shl.b64 	%rd39, %rd38, 32;
	cvt.u64.u32 	%rd40, %r81;
	or.b64  	%rd41, %rd39, %rd40;
	cvt.rn.f64.s64 	%fd6, %rd41;
	mul.f64 	%fd7, %fd6, 0d3BF921FB54442D19;
	cvt.rn.f32.f64 	%f40, %fd7;
	neg.f32 	%f41, %f40;
	setp.lt.s32 	%p17, %r78, 0;
	selp.f32 	%f58, %f41, %f40, %p17;
$L__BB4_17:
	mul.rn.f32 	%f43, %f58, %f58;
	and.b32  	%r83, %r92, 1;
	setp.eq.b32 	%p18, %r83, 1;
	selp.f32 	%f44, 0f3F800000, %f58, %p18;
	fma.rn.f32 	%f45, %f43, %f44, 0f00000000;
	fma.rn.f32 	%f46, %f43, 0f37CBAC00, 0fBAB607ED;
	selp.f32 	%f47, %f46, 0fB94D4153, %p18;
	selp.f32 	%f48, 0f3D2AAABB, 0f3C0885E4, %p18;
	fma.rn.f32 	%f49, %f47, %f43, %f48;
	selp.f32 	%f50, 0fBEFFFFFF, 0fBE2AAAA8, %p18;
	fma.rn.f32 	%f51, %f49, %f43, %f50;
	fma.rn.f32 	%f52, %f51, %f45, %f44;
	and.b32  	%r84, %r92, 2;
	setp.eq.s32 	%p19, %r84, 0;
	mov.f32 	%f53, 0f00000000;
	sub.f32 	%f54, %f53, %f52;
	selp.f32 	%f55, %f52, %f54, %p19;
	cvt.f64.f32 	%fd8, %f55;
	mul.f64 	%fd9, %fd8, 0dBF63A92A30553261;
	cvt.rn.f32.f64 	%f56, %fd9;
	cvta.to.global.u64 	%rd42, %rd19;
	add.s64 	%rd44, %rd42, %rd22;
	st.global.f32 	[%rd44], %f56;
$L__BB4_18:
	ret;

}
	// .globl	_Z11phase_fieldP17curandStateXORWOWPfS1_S1_S1_S1_S1_S1_ffii
.visible .entry _Z11phase_fieldP17curandStateXORWOWPfS1_S1_S1_S1_S1_S1_ffii(
	.param .u64 .ptr .align 1 _Z11phase_fieldP17curandStateXORWOWPfS1_S1_S1_S1_S1_S1_ffii_param_0,
	.param .u64 .ptr .align 1 _Z11phase_fieldP17curandStateXORWOWPfS1_S1_S1_S1_S1_S1_ffii_param_1,
	.param .u64 .ptr .align 1 _Z11phase_fieldP17curandStateXORWOWPfS1_S1_S1_S1_S1_S1_ffii_param_2,
	.param .u64 .ptr .align 1 _Z11phase_fieldP17curandStateXORWOWPfS1_S1_S1_S1_S1_S1_ffii_param_3,
	.param .u64 .ptr .align 1 _Z11phase_fieldP17curandStateXORWOWPfS1_S1_S1_S1_S1_S1_ffii_param_4,
	.param .u64 .ptr .align 1 _Z11phase_fieldP17curandStateXORWOWPfS1_S1_S1_S1_S1_S1_ffii_param_5,
	.param .u64 .ptr .align 1 _Z11phase_fieldP17curandStateXORWOWPfS1_S1_S1_S1_S1_S1_ffii_param_6,
	.param .u64 .ptr .align 1 _Z11phase_fieldP17curandStateXORWOWPfS1_S1_S1_S1_S1_S1_ffii_param_7,
	.param .f32 _Z11phase_fieldP17curandStateXORWOWPfS1_S1_S1_S1_S1_S1_ffii_param_8,
	.param .f32 _Z11phase_fieldP17curandStateXORWOWPfS1_S1_S1_S1_S1_S1_ffii_param_9,
	.param .u32 _Z11phase_fieldP17curandStateXORWOWPfS1_S1_S1_S1_S1_S1_ffii_param_10,
	.param .u32 _Z11phase_fieldP17curandStateXORWOWPfS1_S1_S1_S1_S1_S1_ffii_param_11
)
{
	.reg .pred 	%p<7>;
	.reg .b32 	%r<45>;
	.reg .b32 	%f<47>;
	.reg .b64 	%rd<42>;
	.reg .b64 	%fd<73>;

	ld.param.u64 	%rd2, [_Z11phase_fieldP17curandStateXORWOWPfS1_S1_S1_S1_S1_S1_ffii_param_1];
	ld.param.u64 	%rd3, [_Z11phase_fieldP17curandStateXORWOWPfS1_S1_S1_S1_S1_S1_ffii_param_2];
	ld.param.u64 	%rd4, [_Z11phase_fieldP17curandStateXORWOWPfS1_S1_S1_S1_S1_S1_ffii_param_3];
	ld.param.u64 	%rd5, [_Z11phase_fieldP17curandStateXORWOWPfS1_S1_S1_S1_S1_S1_ffii_param_4];
	ld.param.u64 	%rd6, [_Z11phase_fieldP17curandStateXORWOWPfS1_S1_S1_S1_S1_S1_ffii_param_5];
	ld.param.u64 	%rd7, [_Z11phase_fieldP17curandStateXORWOWPfS1_S1_S1_S1_S1_S1_ffii_param_6];
	ld.param.f32 	%f1, [_Z11phase_fieldP17curandStateXORWOWPfS1_S1_S1_S1_S1_S1_ffii_param_8];
	ld.param.f32 	%f2, [_Z11phase_fieldP17curandStateXORWOWPfS1_S1_S1_S1_S1_S1_ffii_param_9];
	ld.param.u32 	%r5, [_Z11phase_fieldP17curandStateXORWOWPfS1_S1_S1_S1_S1_S1_ffii_param_10];
	ld.param.u32 	%r7, [_Z11phase_fieldP17curandStateXORWOWPfS1_S1_S1_S1_S1_S1_ffii_param_11];
	mov.u32 	%r8, %ctaid.x;
	mov.u32 	%r9, %ntid.x;
	mov.u32 	%r10, %tid.x;
	mad.lo.s32 	%r1, %r8, %r9, %r10;
	mov.u32 	%r11, %ctaid.y;
	mov.u32 	%r12, %ntid.y;
	mov.u32 	%r13, %tid.y;
	mad.lo.s32 	%r14, %r11, %r12, %r13;
	mul.lo.s32 	%r3, %r5, %r14;
	add.s32 	%r4, %r3, %r1;
	setp.ge.s32 	%p1, %r1, %r5;
	setp.ge.s32 	%p2, %r14, %r7;
	or.pred  	%p3, %p1, %p2;
	@%p3 bra 	$L__BB5_4;
	cvta.to.global.u64 	%rd9, %rd7;
	mul.wide.s32 	%rd10, %r4, 4;
	add.s64 	%rd11, %rd9, %rd10;
	ld.global.f32 	%f3, [%rd11];
	cvt.f64.f32 	%fd5, %f3;
	mov.f64 	%fd6, 0d3FF0000000000000;
	sub.f64 	%fd7, %fd6, %fd5;
	mul.f64 	%fd1, %fd7, 0d4024000000000000;
	abs.f64 	%fd2, %fd1;
	setp.leu.f64 	%p4, %fd2, 0d3FF0000000000000;
	mov.f64 	%fd72, %fd2;
	@%p4 bra 	$L__BB5_3;
	rcp.approx.ftz.f64 	%fd8, %fd2;
	neg.f64 	%fd9, %fd2;
	fma.rn.f64 	%fd10, %fd9, %fd8, 0d3FF0000000000000;
	fma.rn.f64 	%fd11, %fd10, %fd10, %fd10;
	fma.rn.f64 	%fd12, %fd11, %fd8, %fd8;
	setp.eq.f64 	%p5, %fd2, 0d7FF0000000000000;
	selp.f64 	%fd72, 0d0000000000000000, %fd12, %p5;
$L__BB5_3:
	ld.param.u64 	%rd41, [_Z11phase_fieldP17curandStateXORWOWPfS1_S1_S1_S1_S1_S1_ffii_param_7];
	ld.param.u64 	%rd40, [_Z11phase_fieldP17curandStateXORWOWPfS1_S1_S1_S1_S1_S1_ffii_param_0];
	cvta.to.global.u64 	%rd12, %rd5;
	cvta.to.global.u64 	%rd13, %rd4;
	cvta.to.global.u64 	%rd14, %rd6;
	setp.gt.f64 	%p6, %fd2, 0d3FF0000000000000;
	add.s32 	%r15, %r3, %r1;
	mul.f64 	%fd13, %fd72, %fd72;
	fma.rn.f64 	%fd14, %fd13, 0dBEF53E1D2A25FF7E, 0d3F2D3B63DBB65B49;
	fma.rn.f64 	%fd15, %fd14, %fd13, 0dBF5312788DDE082E;
	fma.rn.f64 	%fd16, %fd15, %fd13, 0d3F6F9690C8249315;
	fma.rn.f64 	%fd17, %fd16, %fd13, 0dBF82CF5AABC7CF0D;
	fma.rn.f64 	%fd18, %fd17, %fd13, 0d3F9162B0B2A3BFDE;
	fma.rn.f64 	%fd19, %fd18, %fd13, 0dBF9A7256FEB6FC6B;
	fma.rn.f64 	%fd20, %fd19, %fd13, 0d3FA171560CE4A489;
	fma.rn.f64 	%fd21, %fd20, %fd13, 0dBFA4F44D841450E4;
	fma.rn.f64 	%fd22, %fd21, %fd13, 0d3FA7EE3D3F36BB95;
	fma.rn.f64 	%fd23, %fd22, %fd13, 0dBFAAD32AE04A9FD1;
	fma.rn.f64 	%fd24, %fd23, %fd13, 0d3FAE17813D66954F;
	fma.rn.f64 	%fd25, %fd24, %fd13, 0dBFB11089CA9A5BCD;
	fma.rn.f64 	%fd26, %fd25, %fd13, 0d3FB3B12B2DB51738;
	fma.rn.f64 	%fd27, %fd26, %fd13, 0dBFB745D022F8DC5C;
	fma.rn.f64 	%fd28, %fd27, %fd13, 0d3FBC71C709DFE927;
	fma.rn.f64 	%fd29, %fd28, %fd13, 0dBFC2492491FA1744;
	fma.rn.f64 	%fd30, %fd29, %fd13, 0d3FC99999999840D2;
	fma.rn.f64 	%fd31, %fd30, %fd13, 0dBFD555555555544C;
	mul.f64 	%fd32, %fd13, %fd31;
	fma.rn.f64 	%fd33, %fd32, %fd72, %fd72;
	mov.f64 	%fd34, 0d3FF921FB54442D18;
	sub.f64 	%fd35, %fd34, %fd33;
	selp.f64 	%fd36, %fd35, %fd33, %p6;
	copysign.f64 	%fd37, %fd1, %fd36;
	mul.f64 	%fd38, %fd37, 0d3FD255AB960267A9;
	cvt.rn.f32.f64 	%f4, %fd38;
	add.s32 	%r16, %r1, %r5;
	add.s32 	%r17, %r16, -1;
	rem.s32 	%r18, %r17, %r5;
	add.s32 	%r19, %r18, %r3;
	add.s32 	%r20, %r1, 1;
	rem.s32 	%r21, %r20, %r5;
	add.s32 	%r22, %r21, %r3;
	add.s32 	%r23, %r14, %r7;
	add.s32 	%r24, %r23, -1;
	rem.u32 	%r25, %r24, %r7;
	mad.lo.s32 	%r26, %r25, %r5, %r1;
	add.s32 	%r27, %r14, 1;
	rem.u32 	%r28, %r27, %r7;
	mad.lo.s32 	%r29, %r28, %r5, %r1;
	cvta.to.global.u64 	%rd15, %rd2;
	mul.wide.s32 	%rd16, %r15, 4;
	add.s64 	%rd17, %rd15, %rd16;
	ld.global.f32 	%f5, [%rd17];
	cvta.to.global.u64 	%rd18, %rd3;
	add.s64 	%rd19, %rd18, %rd16;
	ld.global.f32 	%f6, [%rd19];
	mul.f32 	%f7, %f5, %f6;
	mul.wide.s32 	%rd20, %r22, 4;
	add.s64 	%rd21, %rd12, %rd20;
	ld.global.f32 	%f8, [%rd21];
	mul.f32 	%f9, %f7, %f8;
	mul.wide.s32 	%rd22, %r19, 4;
	add.s64 	%rd23, %rd12, %rd22;
	ld.global.f32 	%f10, [%rd23];
	mul.f32 	%f11, %f7, %f10;
	sub.f32 	%f12, %f9, %f11;
	cvt.f64.f32 	%fd39, %f12;
	cvt.f64.f32 	%fd40, %f1;
	add.f64 	%fd41, %fd40, %fd40;
	div.rn.f64 	%fd42, %fd39, %fd41;
	cvt.rn.f32.f64 	%f13, %fd42;
	mul.wide.s32 	%rd24, %r29, 4;
	add.s64 	%rd25, %rd13, %rd24;
	ld.global.f32 	%f14, [%rd25];
	mul.f32 	%f15, %f7, %f14;
	mul.wide.s32 	%rd26, %r26, 4;
	add.s64 	%rd27, %rd13, %rd26;
	ld.global.f32 	%f16, [%rd27];
	mul.f32 	%f17, %f7, %f16;
	sub.f32 	%f18, %f15, %f17;
	cvt.f64.f32 	%fd43, %f18;
	cvt.f64.f32 	%fd44, %f2;
	add.f64 	%fd45, %fd44, %fd44;
	div.rn.f64 	%fd46, %fd43, %fd45;
	cvt.rn.f32.f64 	%f19, %fd46;
	mul.f32 	%f20, %f5, %f5;
	add.s64 	%rd28, %rd13, %rd16;
	ld.global.f32 	%f21, [%rd28];
	add.s64 	%rd29, %rd12, %rd16;
	ld.global.f32 	%f22, [%rd29];
	mul.f32 	%f23, %f20, %f22;
	fma.rn.f32 	%f24, %f20, %f21, %f23;
	cvt.f64.f32 	%fd47, %f20;
	add.s64 	%rd30, %rd14, %rd26;
	ld.global.f32 	%f25, [%rd30];
	add.s64 	%rd31, %rd14, %rd24;
	ld.global.f32 	%f26, [%rd31];
	add.f32 	%f27, %f25, %f26;
	cvt.f64.f32 	%fd48, %f27;
	add.s64 	%rd32, %rd14, %rd16;
	ld.global.f32 	%f28, [%rd32];
	cvt.f64.f32 	%fd49, %f28;
	add.f64 	%fd50, %fd49, %fd49;
	sub.f64 	%fd51, %fd48, %fd50;
	div.rn.f64 	%fd52, %fd51, 0d3F4D7DBF40000000;
	add.s64 	%rd33, %rd14, %rd22;
	ld.global.f32 	%f29, [%rd33];
	add.s64 	%rd34, %rd14, %rd20;
	ld.global.f32 	%f30, [%rd34];
	add.f32 	%f31, %f29, %f30;
	cvt.f64.f32 	%fd53, %f31;
	sub.f64 	%fd54, %fd53, %fd50;
	div.rn.f64 	%fd55, %fd54, 0d3F4D7DBF40000000;
	add.f64 	%fd56, %fd52, %fd55;
	mul.f64 	%fd57, %fd56, %fd47;
	cvt.rn.f32.f64 	%f32, %fd57;
	sub.f32 	%f33, %f19, %f13;
	add.f32 	%f34, %f24, %f33;
	add.f32 	%f35, %f34, %f32;
	mov.f32 	%f36, 0f3F800000;
	sub.f32 	%f37, %f36, %f28;
	mul.f32 	%f38, %f28, %f37;
	cvt.f64.f32 	%fd58, %f38;
	add.f64 	%fd59, %fd49, 0dBFE0000000000000;
	cvt.f64.f32 	%fd60, %f4;
	add.f64 	%fd61, %fd59, %fd60;
	mul.f64 	%fd62, %fd61, %fd58;
	cvt.rn.f32.f64 	%f39, %fd62;
	cvta.to.global.u64 	%rd35, %rd40;
	mul.wide.s32 	%rd36, %r15, 48;
	add.s64 	%rd37, %rd35, %rd36;
	ld.global.v2.u32 	{%r30, %r31}, [%rd37];
	ld.global.v2.u32 	{%r32, %r33}, [%rd37+8];
	ld.global.v2.u32 	{%r34, %r35}, [%rd37+16];
	mul.f64 	%fd63, %fd49, 0d3F847AE147AE147B;
	cvt.f64.f32 	%fd64, %f37;
	mul.f64 	%fd65, %fd63, %fd64;
	shr.u32 	%r36, %r31, 2;
	xor.b32  	%r37, %r36, %r31;
	shl.b32 	%r38, %r35, 4;
	shl.b32 	%r39, %r37, 1;
	xor.b32  	%r40, %r38, %r39;
	xor.b32  	%r41, %r40, %r35;
	xor.b32  	%r42, %r41, %r37;
	add.s32 	%r43, %r30, 362437;
	add.s32 	%r44, %r42, %r43;
	cvt.rn.f32.u32 	%f40, %r44;
	fma.rn.f32 	%f41, %f40, 0f2F800000, 0f2F000000;
	cvt.f64.f32 	%fd66, %f41;
	add.f64 	%fd67, %fd66, 0dBFE0000000000000;
	mul.f64 	%fd68, %fd65, %fd67;
	cvt.rn.f32.f64 	%f42, %fd68;
	st.global.v2.u32 	[%rd37], {%r43, %r32};
	st.global.v2.u32 	[%rd37+8], {%r33, %r34};
	st.global.v2.u32 	[%rd37+16], {%r35, %r42};
	ld.global.f32 	%f43, [%rd32];
	cvt.f64.f32 	%fd69, %f43;
	add.f32 	%f44, %f35, %f39;
	add.f32 	%f45, %f44, %f42;
	cvt.f64.f32 	%fd70, %f45;
	fma.rn.f64 	%fd71, %fd70, 0d3FD5555555555556, %fd69;
	cvt.rn.f32.f64 	%f46, %fd71;
	cvta.to.global.u64 	%rd38, %rd41;
	add.s64 	%rd39, %rd38, %rd16;
	st.global.f32 	[%rd39], %f46;
$L__BB5_4:
	ret;

}
	// .globl	_Z7T_fieldPfS_S_ffii
.visible .entry _Z7T_fieldPfS_S_ffii(
	.param .u64 .ptr .align 1 _Z7T_fieldPfS_S_ffii_param_0,
	.param .u64 .ptr .align 1 _Z7T_fieldPfS_S_ffii_param_1,
	.param .u64 .ptr .align 1 _Z7T_fieldPfS_S_ffii_param_2,
	.param .f32 _Z7T_fieldPfS_S_ffii_param_3,
	.param .f32 _Z7T_fieldPfS_S_ffii_param_4,
	.param .u32 _Z7T_fieldPfS_S_ffii_param_5,
	.param .u32 _Z7T_fieldPfS_S_ffii_param_6
)
{
	.reg .pred 	%p<4>;
	.reg .b32 	%r<29>;
	.reg .b32 	%f<15>;
	.reg .b64 	%rd<19>;
	.reg .b64 	%fd<16>;

	ld.param.u64 	%rd1, [_Z7T_fieldPfS_S_ffii_param_0];
	ld.param.u64 	%rd2, [_Z7T_fieldPfS_S_ffii_param_1];
	ld.param.u64 	%rd3, [_Z7T_fieldPfS_S_ffii_param_2];
	ld.param.f32 	%f1, [_Z7T_fieldPfS_S_ffii_param_3];
	ld.param.f32 	%f2, [_Z7T_fieldPfS_S_ffii_param_4];
	ld.param.u32 	%r3, [_Z7T_fieldPfS_S_ffii_param_5];
	ld.param.u32 	%r5, [_Z7T_fieldPfS_S_ffii_param_6];
	mov.u32 	%r6, %ctaid.x;
	mov.u32 	%r7, %ntid.x;
	mov.u32 	%r8, %tid.x;
	mad.lo.s32 	%r1, %r6, %r7, %r8;
	mov.u32 	%r9, %ctaid.y;
	mov.u32 	%r10, %ntid.y;
	mov.u32 	%r11, %tid.y;
	mad.lo.s32 	%r12, %r9, %r10, %r11;
	setp.ge.s32 	%p1, %r1, %r3;
	setp.ge.s32 	%p2, %r12, %r5;
	or.pred  	%p3, %p1, %p2;
	@%p3 bra 	$L__BB6_2;
	cvta.to.global.u64 	%rd4, %rd1;
	cvta.to.global.u64 	%rd5, %rd2;
	cvta.to.global.u64 	%rd6, %rd3;
	mul.lo.s32 	%r13, %r3, %r12;
	add.s32 	%r14, %r13, %r1;
	add.s32 	%r15, %r1, %r3;
	add.s32 	%r16, %r15, -1;
	rem.s32 	%r17, %r16, %r3;
	add.s32 	%r18, %r17, %r13;
	add.s32 	%r19, %r1, 1;
	rem.s32 	%r20, %r19, %r3;
	add.s32 	%r21, %r20, %r13;
	add.s32 	%r22, %r12, %r5;
	add.s32 	%r23, %r22, -1;
	rem.u32 	%r24, %r23, %r5;
	mad.lo.s32 	%r25, %r24, %r3, %r1;
	add.s32 	%r26, %r12, 1;
	rem.u32 	%r27, %r26, %r5;
	mad.lo.s32 	%r28, %r27, %r3, %r1;
	mul.wide.s32 	%rd7, %r25, 4;
	add.s64 	%rd8, %rd4, %rd7;
	ld.global.f32 	%f3, [%rd8];
	mul.wide.s32 	%rd9, %r28, 4;
	add.s64 	%rd10, %rd4, %rd9;
	ld.global.f32 	%f4, [%rd10];
	add.f32 	%f5, %f3, %f4;
	cvt.f64.f32 	%fd1, %f5;
	mul.wide.s32 	%rd11, %r14, 4;
	add.s64 	%rd12, %rd4, %rd11;
	ld.global.f32 	%f6, [%rd12];
	cvt.f64.f32 	%fd2, %f6;
	add.f64 	%fd3, %fd2, %fd2;
	sub.f64 	%fd4, %fd1, %fd3;
	mul.f32 	%f7, %f1, %f1;
	cvt.f64.f32 	%fd5, %f7;
	div.rn.f64 	%fd6, %fd4, %fd5;
	mul.wide.s32 	%rd13, %r18, 4;
	add.s64 	%rd14, %rd4, %rd13;
	ld.global.f32 	%f8, [%rd14];
	mul.wide.s32 	%rd15, %r21, 4;
	add.s64 	%rd16, %rd4, %rd15;
	ld.global.f32 	%f9, [%rd16];
	add.f32 	%f10, %f8, %f9;
	cvt.f64.f32 	%fd7, %f10;
	sub.f64 	%fd8, %fd7, %fd3;
	mul.f32 	%f11, %f2, %f2;
	cvt.f64.f32 	%fd9, %f11;
	div.rn.f64 	%fd10, %fd8, %fd9;
	add.f64 	%fd11, %fd6, %fd10;
	cvt.rn.f32.f64 	%f12, %fd11;
	cvt.f64.f32 	%fd12, %f12;
	fma.rn.f64 	%fd13, %fd12, 0d3F1A36E2EB1C432D, %fd2;
	add.s64 	%rd17, %rd5, %rd11;
	ld.global.f32 	%f13, [%rd17];
	cvt.f64.f32 	%fd14, %f13;
	fma.rn.f64 	%fd15, %fd14, 0d3FF999999999999A, %fd13;
	cvt.rn.f32.f64 	%f14, %fd15;
	add.s64 	%rd18, %rd6, %rd11;
	st.global.f32 	[%rd18], %f14;
$L__BB6_2:
	ret;

}
	// .globl	_Z12zero_flux_BCPfii
.visible .entry _Z12zero_flux_BCPfii(
	.param .u64 .ptr .align 1 _Z12zero_flux_BCPfii_param_0,
	.param .u32 _Z12zero_flux_BCPfii_param_1,
	.param .u32 _Z12zero_flux_BCPfii_param_2
)
{
	.reg .pred 	%p<8>;
	.reg .b32 	%r<20>;
	.reg .b32 	%f<5>;
	.reg .b64 	%rd<20>;

	ld.param.u64 	%rd2, [_Z12zero_flux_BCPfii_param_0];
	ld.param.u32 	%r5, [_Z12zero_flux_BCPfii_param_1];
	ld.param.u32 	%r7, [_Z12zero_flux_BCPfii_param_2];
	cvta.to.global.u64 	%rd1, %rd2;
	mov.u32 	%r8, %ctaid.x;
	mov.u32 	%r9, %ntid.x;
	mov.u32 	%r10, %tid.x;
	mad.lo.s32 	%r1, %r8, %r9, %r10;
	mov.u32 	%r11, %ctaid.y;
	mov.u32 	%r12, %ntid.y;
	mov.u32 	%r13, %tid.y;
	mad.lo.s32 	%r14, %r11, %r12, %r13;
	setp.ge.s32 	%p1, %r1, %r5;
	setp.ge.s32 	%p2, %r14, %r7;
	or.pred  	%p3, %p1, %p2;
	@%p3 bra 	$L__BB7_9;
	mul.lo.s32 	%r3, %r5, %r14;
	add.s32 	%r4, %r3, %r1;
	setp.ne.s32 	%p4, %r1, 0;
	@%p4 bra 	$L__BB7_3;
	mul.wide.s32 	%rd10, %r3, 4;
	add.s64 	%rd11, %rd1, %rd10;
	ld.global.f32 	%f2, [%rd11+4];
	st.global.f32 	[%rd11], %f2;
	bra.uni 	$L__BB7_5;
$L__BB7_3:
	add.s32 	%r15, %r5, -1;
	setp.ne.s32 	%p5, %r1, %r15;
	@%p5 bra 	$L__BB7_5;
	cvt.s64.s32 	%rd3, %r3;
	cvt.s64.s32 	%rd4, %r5;
	add.s64 	%rd5, %rd4, %rd3;
	shl.b64 	%rd6, %rd5, 2;
	add.s64 	%rd7, %rd1, %rd6;
	ld.global.f32 	%f1, [%rd7+-8];
	mul.wide.s32 	%rd8, %r4, 4;
	add.s64 	%rd9, %rd1, %rd8;
	st.global.f32 	[%rd9], %f1;
$L__BB7_5:
	setp.ne.s32 	%p6, %r14, 0;
	@%p6 bra 	$L__BB7_7;
	add.s32 	%r19, %r5, %r1;
	mul.wide.s32 	%rd16, %r19, 4;
	add.s64 	%rd17, %rd1, %rd16;
	ld.global.f32 	%f4, [%rd17];
	mul.wide.s32 	%rd18, %r4, 4;
	add.s64 	%rd19, %rd1, %rd18;
	st.global.f32 	[%rd19], %f4;
	bra.uni 	$L__BB7_9;
$L__BB7_7:
	add.s32 	%r16, %r7, -1;
	setp.ne.s32 	%p7, %r14, %r16;
	@%p7 bra 	$L__BB7_9;
	add.s32 	%r17, %r7, -2;
	mad.lo.s32 	%r18, %r17, %r5, %r1;
	mul.wide.s32 	%rd12, %r18, 4;
	add.s64 	%rd13, %rd1, %rd12;
	ld.global.f32 	%f3, [%rd13];
	mul.wide.s32 	%rd14, %r4, 4;
	add.s64 	%rd15, %rd1, %rd14;
	st.global.f32 	[%rd15], %f3;
$L__BB7_9:
	ret;

}


// ===== COMPILED SASS (sm_100) =====

	.target	sm_100

	.elftype	@"ET_EXEC"


//--------------------- .note.nv.tkinfo           --------------------------
	.section	.note.nv.tkinfo,"",@"SHT_NOTE"
	.sectionflags	@"SHF_NOTE_NV_TKINFO"
	.tkinfo
        /*0018*/ 	.word	0x00000002
        /*0030*/ 	.string	""
        /*0030*/ 	.string	"ptxas"
        /*0030*/ 	.string	"Cuda compilation tools, release 13.0, V13.0.88"
        /*0030*/ 	.string	"Build cuda_13.0.r13.0/compiler.36424714_0"
        /*0030*/ 	.string	"-arch sm_100 -m 64 "



//--------------------- .note.nv.cuinfo           --------------------------
	.section	.note.nv.cuinfo,"",@"SHT_NOTE"
	.sectionflags	@"SHF_NOTE_NV_CUINFO"
        /*0018*/ 	.short	0x0002
        /*001a*/ 	.short	0x0064
        /*001c*/ 	.short	0x0082
	.zero		2


//--------------------- .nv.info                  --------------------------
	.section	.nv.info,"",@"SHT_CUDA_INFO"
	.align	4


	//----- nvinfo : EIATTR_REGCOUNT
	.align		4
        /*0000*/ 	.byte	0x04, 0x2f
        /*0002*/ 	.short	(.L_11 - .L_10)
	.align		4
.L_10:
        /*0004*/ 	.word	index@(_Z11init_curandP17curandStateXORWOWmii)
        /*0008*/ 	.word	0x0000001f


	//----- nvinfo : EIATTR_FRAME_SIZE
	.align		4
.L_11:
        /*000c*/ 	.byte	0x04, 0x11
        /*000e*/ 	.short	(.L_13 - .L_12)
	.align		4
.L_12:
        /*0010*/ 	.word	index@(_Z11init_curandP17curandStateXORWOWmii)
        /*0014*/ 	.word	0x00000000


	//----- nvinfo : EIATTR_REGCOUNT
	.align		4
.L_13:
        /*0018*/ 	.byte	0x04, 0x2f
        /*001a*/ 	.short	(.L_15 - .L_14)
	.align		4
.L_14:
        /*001c*/ 	.word	index@(_Z4gradPfS_S_ffii)
        /*0020*/ 	.word	0x0000001b


	//----- nvinfo : EIATTR_FRAME_SIZE
	.align		4
.L_15:
        /*0024*/ 	.byte	0x04, 0x11
        /*0026*/ 	.short	(.L_17 - .L_16)
	.align		4
.L_16:
        /*0028*/ 	.word	index@($__internal_4_$__cuda_sm20_div_rn_f64_full)
        /*002c*/ 	.word	0x00000000


	//----- nvinfo : EIATTR_FRAME_SIZE
	.align		4
.L_17:
        /*0030*/ 	.byte	0x04, 0x11
        /*0032*/ 	.short	(.L_19 - .L_18)
	.align		4
.L_18:
        /*0034*/ 	.word	index@(_Z4gradPfS_S_ffii)
        /*0038*/ 	.word	0x00000000


	//----- nvinfo : EIATTR_REGCOUNT
	.align		4
.L_19:
        /*003c*/ 	.byte	0x04, 0x2f
        /*003e*/ 	.short	(.L_21 - .L_20)
	.align		4
.L_20:
        /*0040*/ 	.word	index@(_Z7laplacePfS_ffii)
        /*0044*/ 	.word	0x0000001e


	//----- nvinfo : EIATTR_FRAME_SIZE
	.align		4
.L_21:
        /*0048*/ 	.byte	0x04, 0x11
        /*004a*/ 	.short	(.L_23 - .L_22)
	.align		4
.L_22:
        /*004c*/ 	.word	index@($__internal_3_$__cuda_sm20_div_rn_f64_full)
        /*0050*/ 	.word	0x00000000


	//----- nvinfo : EIATTR_FRAME_SIZE
	.align		4
.L_23:
        /*0054*/ 	.byte	0x04, 0x11
        /*0056*/ 	.short	(.L_25 - .L_24)
	.align		4
.L_24:
        /*0058*/ 	.word	index@(_Z7laplacePfS_ffii)
        /*005c*/ 	.word	0x00000000


	//----- nvinfo : EIATTR_REGCOUNT
	.align		4
.L_25:
        /*0060*/ 	.byte	0x04, 0x2f
        /*0062*/ 	.short	(.L_27 - .L_26)
	.align		4
.L_26:
        /*0064*/ 	.word	index@(_Z9get_thetaPfS_S_ii)
        /*0068*/ 	.word	0x00000011


	//----- nvinfo : EIATTR_FRAME_SIZE
	.align		4
.L_27:
        /*006c*/ 	.byte	0x04, 0x11
        /*006e*/ 	.short	(.L_29 - .L_28)
	.align		4
.L_28:
        /*0070*/ 	.word	index@($__internal_2_$__cuda_sm3x_div_rn_noftz_f32_slowpath)
        /*0074*/ 	.word	0x00000000


	//----- nvinfo : EIATTR_FRAME_SIZE
	.align		4
.L_29:
        /*0078*/ 	.byte	0x04, 0x11
        /*007a*/ 	.short	(.L_31 - .L_30)
	.align		4
.L_30:
        /*007c*/ 	.word	index@(_Z9get_thetaPfS_S_ii)
        /*0080*/ 	.word	0x00000000


	//----- nvinfo : EIATTR_REGCOUNT
	.align		4
.L_31:
        /*0084*/ 	.byte	0x04, 0x2f
        /*0086*/ 	.short	(.L_33 - .L_32)
	.align		4
.L_32:
        /*0088*/ 	.word	index@(_Z7get_epsPfS_S_ii)
        /*008c*/ 	.word	0x00000017


	//----- nvinfo : EIATTR_FRAME_SIZE
	.align		4
.L_33:
        /*0090*/ 	.byte	0x04, 0x11
        /*0092*/ 	.short	(.L_35 - .L_34)
	.align		4
.L_34:
        /*0094*/ 	.word	index@(_Z7get_epsPfS_S_ii)
        /*0098*/ 	.word	0x00000000


	//----- nvinfo : EIATTR_REGCOUNT
	.align		4
.L_35:
        /*009c*/ 	.byte	0x04, 0x2f
        /*009e*/ 	.short	(.L_37 - .L_36)
	.align		4
.L_36:
        /*00a0*/ 	.word	index@(_Z11phase_fieldP17curandStateXORWOWPfS1_S1_S1_S1_S1_S1_ffii)
        /*00a4*/ 	.word	0x00000026


	//----- nvinfo : EIATTR_FRAME_SIZE
	.align		4
.L_37:
        /*00a8*/ 	.byte	0x04, 0x11
        /*00aa*/ 	.short	(.L_39 - .L_38)
	.align		4
.L_38:
        /*00ac*/ 	.word	index@($__internal_1_$__cuda_sm20_div_rn_f64_full)
        /*00b0*/ 	.word	0x00000000


	//----- nvinfo : EIATTR_FRAME_SIZE
	.align		4
.L_39:
        /*00b4*/ 	.byte	0x04, 0x11
        /*00b6*/ 	.short	(.L_41 - .L_40)
	.align		4
.L_40:
        /*00b8*/ 	.word	index@(_Z11phase_fieldP17curandStateXORWOWPfS1_S1_S1_S1_S1_S1_ffii)
        /*00bc*/ 	.word	0x00000000


	//----- nvinfo : EIATTR_REGCOUNT
	.align		4
.L_41:
        /*00c0*/ 	.byte	0x04, 0x2f
        /*00c2*/ 	.short	(.L_43 - .L_42)
	.align		4
.L_42:
        /*00c4*/ 	.word	index@(_Z7T_fieldPfS_S_ffii)
        /*00c8*/ 	.word	0x00000020


	//----- nvinfo : EIATTR_FRAME_SIZE
	.align		4
.L_43:
        /*00cc*/ 	.byte	0x04, 0x11
        /*00ce*/ 	.short	(.L_45 - .L_44)
	.align		4
.L_44:
        /*00d0*/ 	.word	index@($__internal_0_$__cuda_sm20_div_rn_f64_full)
        /*00d4*/ 	.word	0x00000000


	//----- nvinfo : EIATTR_FRAME_SIZE
	.align		4
.L_45:
        /*00d8*/ 	.byte	0x04, 0x11
        /*00da*/ 	.short	(.L_47 - .L_46)
	.align		4
.L_46:
        /*00dc*/ 	.word	index@(_Z7T_fieldPfS_S_ffii)
        /*00e0*/ 	.word	0x00000000


	//----- nvinfo : EIATTR_REGCOUNT
	.align		4
.L_47:
        /*00e4*/ 	.byte	0x04, 0x2f
        /*00e6*/ 	.short	(.L_49 - .L_48)
	.align		4
.L_48:
        /*00e8*/ 	.word	index@(_Z12zero_flux_BCPfii)
        /*00ec*/ 	.word	0x0000000c


	//----- nvinfo : EIATTR_FRAME_SIZE
	.align		4
.L_49:
        /*00f0*/ 	.byte	0x04, 0x11
        /*00f2*/ 	.short	(.L_51 - .L_50)
	.align		4
.L_50:
        /*00f4*/ 	.word	index@(_Z12zero_flux_BCPfii)
        /*00f8*/ 	.word	0x00000000


	//----- nvinfo : EIATTR_MIN_STACK_SIZE
	.align		4
.L_51:
        /*00fc*/ 	.byte	0x04, 0x12
        /*00fe*/ 	.short	(.L_53 - .L_52)
	.align		4
.L_52:
        /*0100*/ 	.word	index@(_Z12zero_flux_BCPfii)
        /*0104*/ 	.word	0x00000000


	//----- nvinfo : EIATTR_MIN_STACK_SIZE
	.align		4
.L_53:
        /*0108*/ 	.byte	0x04, 0x12
        /*010a*/ 	.short	(.L_55 - .L_54)
	.align		4
.L_54:
        /*010c*/ 	.word	index@(_Z7T_fieldPfS_S_ffii)
        /*0110*/ 	.word	0x00000000


	//----- nvinfo : EIATTR_MIN_STACK_SIZE
	.align		4
.L_55:
        /*0114*/ 	.byte	0x04, 0x12
        /*0116*/ 	.short	(.L_57 - .L_56)
	.align		4
.L_56:
        /*0118*/ 	.word	index@(_Z11phase_fieldP17curandStateXORWOWPfS1_S1_S1_S1_S1_S1_ffii)
        /*011c*/ 	.word	0x00000000


	//----- nvinfo : EIATTR_MIN_STACK_SIZE
	.align		4
.L_57:
        /*0120*/ 	.byte	0x04, 0x12
        /*0122*/ 	.short	(.L_59 - .L_58)
	.align		4
.L_58:
        /*0124*/ 	.word	index@(_Z7get_epsPfS_S_ii)
        /*0128*/ 	.word	0x00000000


	//----- nvinfo : EIATTR_MIN_STACK_SIZE
	.align		4
.L_59:
        /*012c*/ 	.byte	0x04, 0x12
        /*012e*/ 	.short	(.L_61 - .L_60)
	.align		4
.L_60:
        /*0130*/ 	.word	index@(_Z9get_thetaPfS_S_ii)
        /*0134*/ 	.word	0x00000000


	//----- nvinfo : EIATTR_MIN_STACK_SIZE
	.align		4
.L_61:
        /*0138*/ 	.byte	0x04, 0x12
        /*013a*/ 	.short	(.L_63 - .L_62)
	.align		4
.L_62:
        /*013c*/ 	.word	index@(_Z7laplacePfS_ffii)
        /*0140*/ 	.word	0x00000000


	//----- nvinfo : EIATTR_MIN_STACK_SIZE
	.align		4
.L_63:
        /*0144*/ 	.byte	0x04, 0x12
        /*0146*/ 	.short	(.L_65 - .L_64)
	.align		4
.L_64:
        /*0148*/ 	.word	index@(_Z4gradPfS_S_ffii)
        /*014c*/ 	.word	0x00000000


	//----- nvinfo : EIATTR_MIN_STACK_SIZE
	.align		4
.L_65:
        /*0150*/ 	.byte	0x04, 0x12
        /*0152*/ 	.short	(.L_67 - .L_66)
	.align		4
.L_66:
        /*0154*/ 	.word	index@(_Z11init_curandP17curandStateXORWOWmii)
        /*0158*/ 	.word	0x00000000
.L_67:


//--------------------- .nv.compat                --------------------------
	.section	.nv.compat,"",@"SHT_CUDA_COMPAT_INFO"
	.align	4
        /*0000*/ 	.byte	0x02, 0x09, 0x00, 0x00, 0x02, 0x02, 0x01, 0x00, 0x02, 0x05, 0x05, 0x00, 0x03, 0x07, 0x01, 0x01
        /*0010*/ 	.byte	0x02, 0x03, 0x00, 0x00, 0x02, 0x06, 0x01, 0x00, 0x04, 0x0b, 0x08, 0x00, 0x01, 0x00, 0x00, 0x00
        /*0020*/ 	.byte	0x00, 0x00, 0x00, 0x00


//--------------------- .nv.info._Z12zero_flux_BCPfii --------------------------
	.section	.nv.info._Z12zero_flux_BCPfii,"",@"SHT_CUDA_INFO"
	.sectionflags	@""
	.align	4


	//----- nvinfo : EIATTR_CUDA_API_VERSION
	.align		4
        /*0000*/ 	.byte	0x04, 0x37
        /*0002*/ 	.short	(.L_69 - .L_68)
.L_68:
        /*0004*/ 	.word	0x00000082


	//----- nvinfo : EIATTR_KPARAM_INFO
	.align		4
.L_69:
        /*0008*/ 	.byte	0x04, 0x17
        /*000a*/ 	.short	(.L_71 - .L_70)
.L_70:
        /*000c*/ 	.word	0x00000000
        /*0010*/ 	.short	0x0002
        /*0012*/ 	.short	0x000c
        /*0014*/ 	.byte	0x00, 0xf0, 0x11, 0x00


	//----- nvinfo : EIATTR_KPARAM_INFO
	.align		4
.L_71:
        /*0018*/ 	.byte	0x04, 0x17
        /*001a*/ 	.short	(.L_73 - .L_72)
.L_72:
        /*001c*/ 	.word	0x00000000
        /*0020*/ 	.short	0x0001
        /*0022*/ 	.short	0x0008
        /*0024*/ 	.byte	0x00, 0xf0, 0x11, 0x00


	//----- nvinfo : EIATTR_KPARAM_INFO
	.align		4
.L_73:
        /*0028*/ 	.byte	0x04, 0x17
        /*002a*/ 	.short	(.L_75 - .L_74)
.L_74:
        /*002c*/ 	.word	0x00000000
        /*0030*/ 	.short	0x0000
        /*0032*/ 	.short	0x0000
        /*0034*/ 	.byte	0x00, 0xf5, 0x21, 0x00


	//----- nvinfo : EIATTR_SPARSE_MMA_MASK
	.align		4
.L_75:
        /*0038*/ 	.byte	0x03, 0x50
        /*003a*/ 	.short	0x0000


	//----- nvinfo : EIATTR_MAXREG_COUNT
	.align		4
        /*003c*/ 	.byte	0x03, 0x1b
        /*003e*/ 	.short	0x00ff


	//----- nvinfo : EIATTR_MERCURY_ISA_VERSION
	.align		4
        /*0040*/ 	.byte	0x03, 0x5f
        /*0042*/ 	.short	0x0101


	//----- nvinfo : EIATTR_VRC_CTA_INIT_COUNT
	.align		4
        /*0044*/ 	.byte	0x02, 0x4a
	.zero		1
	.zero		1


	//----- nvinfo : EIATTR_EXIT_INSTR_OFFSETS
	.align		4
        /*0048*/ 	.byte	0x04, 0x1c
        /*004a*/ 	.short	(.L_77 - .L_76)


	//   ....[0]....
.L_76:
        /*004c*/ 	.word	0x000000c0


	//   ....[1]....
        /*0050*/ 	.word	0x000002e0


	//   ....[2]....
        /*0054*/ 	.word	0x00000310


	//   ....[3]....
        /*0058*/ 	.word	0x00000390


	//----- nvinfo : EIATTR_CRS_STACK_SIZE
	.align		4
.L_77:
        /*005c*/ 	.byte	0x04, 0x1e
        /*005e*/ 	.short	(.L_79 - .L_78)
.L_78:
        /*0060*/ 	.word	0x00000000


	//----- nvinfo : EIATTR_CBANK_PARAM_SIZE
	.align		4
.L_79:
        /*0064*/ 	.byte	0x03, 0x19
        /*0066*/ 	.short	0x0010


	//----- nvinfo : EIATTR_PARAM_CBANK
	.align		4
        /*0068*/ 	.byte	0x04, 0x0a
        /*006a*/ 	.short	(.L_81 - .L_80)
	.align		4
.L_80:
        /*006c*/ 	.word	index@(.nv.constant0._Z12zero_flux_BCPfii)
        /*0070*/ 	.short	0x0380
        /*0072*/ 	.short	0x0010


	//----- nvinfo : EIATTR_SW_WAR
	.align		4
.L_81:
        /*0074*/ 	.byte	0x04, 0x36
        /*0076*/ 	.short	(.L_83 - .L_82)
.L_82:
        /*0078*/ 	.word	0x00000008
.L_83:


//--------------------- .nv.info._Z7T_fieldPfS_S_ffii --------------------------
	.section	.nv.info._Z7T_fieldPfS_S_ffii,"",@"SHT_CUDA_INFO"
	.sectionflags	@""
	.align	4


	//----- nvinfo : EIATTR_CUDA_API_VERSION
	.align		4
        /*0000*/ 	.byte	0x04, 0x37
        /*0002*/ 	.short	(.L_85 - .L_84)
.L_84:
        /*0004*/ 	.word	0x00000082


	//----- nvinfo : EIATTR_KPARAM_INFO
	.align		4
.L_85:
        /*0008*/ 	.byte	0x04, 0x17
        /*000a*/ 	.short	(.L_87 - .L_86)
.L_86:
        /*000c*/ 	.word	0x00000000
        /*0010*/ 	.short	0x0006
        /*0012*/ 	.short	0x0024
        /*0014*/ 	.byte	0x00, 0xf0, 0x11, 0x00


	//----- nvinfo : EIATTR_KPARAM_INFO
	.align		4
.L_87:
        /*0018*/ 	.byte	0x04, 0x17
        /*001a*/ 	.short	(.L_89 - .L_88)
.L_88:
        /*001c*/ 	.word	0x00000000
        /*0020*/ 	.short	0x0005
        /*0022*/ 	.short	0x0020
        /*0024*/ 	.byte	0x00, 0xf0, 0x11, 0x00


	//----- nvinfo : EIATTR_KPARAM_INFO
	.align		4
.L_89:
        /*0028*/ 	.byte	0x04, 0x17
        /*002a*/ 	.short	(.L_91 - .L_90)
.L_90:
        /*002c*/ 	.word	0x00000000
        /*0030*/ 	.short	0x0004
        /*0032*/ 	.short	0x001c
        /*0034*/ 	.byte	0x00, 0xf0, 0x11, 0x00


	//----- nvinfo : EIATTR_KPARAM_INFO
	.align		4
.L_91:
        /*0038*/ 	.byte	0x04, 0x17
        /*003a*/ 	.short	(.L_93 - .L_92)
.L_92:
        /*003c*/ 	.word	0x00000000
        /*0040*/ 	.short	0x0003
        /*0042*/ 	.short	0x0018
        /*0044*/ 	.byte	0x00, 0xf0, 0x11, 0x00


	//----- nvinfo : EIATTR_KPARAM_INFO
	.align		4
.L_93:
        /*0048*/ 	.byte	0x04, 0x17
        /*004a*/ 	.short	(.L_95 - .L_94)
.L_94:
        /*004c*/ 	.word	0x00000000
        /*0050*/ 	.short	0x0002
        /*0052*/ 	.short	0x0010
        /*0054*/ 	.byte	0x00, 0xf5, 0x21, 0x00


	//----- nvinfo : EIATTR_KPARAM_INFO
	.align		4
.L_95:
        /*0058*/ 	.byte	0x04, 0x17
        /*005a*/ 	.short	(.L_97 - .L_96)
.L_96:
        /*005c*/ 	.word	0x00000000
        /*0060*/ 	.short	0x0001
        /*0062*/ 	.short	0x0008
        /*0064*/ 	.byte	0x00, 0xf5, 0x21, 0x00


	//----- nvinfo : EIATTR_KPARAM_INFO
	.align		4
.L_97:
        /*0068*/ 	.byte	0x04, 0x17
        /*006a*/ 	.short	(.L_99 - .L_98)
.L_98:
        /*006c*/ 	.word	0x00000000
        /*0070*/ 	.short	0x0000
        /*0072*/ 	.short	0x0000
        /*0074*/ 	.byte	0x00, 0xf5, 0x21, 0x00


	//----- nvinfo : EIATTR_SPARSE_MMA_MASK
	.align		4
.L_99:
        /*0078*/ 	.byte	0x03, 0x50
        /*007a*/ 	.short	0x0000


	//----- nvinfo : EIATTR_MAXREG_COUNT
	.align		4
        /*007c*/ 	.byte	0x03, 0x1b
        /*007e*/ 	.short	0x00ff


	//----- nvinfo : EIATTR_MERCURY_ISA_VERSION
	.align		4
        /*0080*/ 	.byte	0x03, 0x5f
        /*0082*/ 	.short	0x0101


	//----- nvinfo : EIATTR_VRC_CTA_INIT_COUNT
	.align		4
        /*0084*/ 	.byte	0x02, 0x4a
	.zero		1
	.zero		1


	//----- nvinfo : EIATTR_EXIT_INSTR_OFFSETS
	.align		4
        /*0088*/ 	.byte	0x04, 0x1c
        /*008a*/ 	.short	(.L_101 - .L_100)


	//   ....[0]....
.L_100:
        /*008c*/ 	.word	0x000000c0


	//   ....[1]....
        /*0090*/ 	.word	0x00000ab0


	//----- nvinfo : EIATTR_CRS_STACK_SIZE
	.align		4
.L_101:
        /*0094*/ 	.byte	0x04, 0x1e
        /*0096*/ 	.short	(.L_103 - .L_102)
.L_102:
        /*0098*/ 	.word	0x00000000


	//----- nvinfo : EIATTR_CBANK_PARAM_SIZE
	.align		4
.L_103:
        /*009c*/ 	.byte	0x03, 0x19
        /*009e*/ 	.short	0x0028


	//----- nvinfo : EIATTR_PARAM_CBANK
	.align		4
        /*00a0*/ 	.byte	0x04, 0x0a
        /*00a2*/ 	.short	(.L_105 - .L_104)
	.align		4
.L_104:
        /*00a4*/ 	.word	index@(.nv.constant0._Z7T_fieldPfS_S_ffii)
        /*00a8*/ 	.short	0x0380
        /*00aa*/ 	.short	0x0028


	//----- nvinfo : EIATTR_SW_WAR
	.align		4
.L_105:
        /*00ac*/ 	.byte	0x04, 0x36
        /*00ae*/ 	.short	(.L_107 - .L_106)
.L_106:
        /*00b0*/ 	.word	0x00000008
.L_107:


//--------------------- .nv.info._Z11phase_fieldP17curandStateXORWOWPfS1_S1_S1_S1_S1_S1_ffii --------------------------
	.section	.nv.info._Z11phase_fieldP17curandStateXORWOWPfS1_S1_S1_S1_S1_S1_ffii,"",@"SHT_CUDA_INFO"
	.sectionflags	@""
	.align	4


	//----- nvinfo : EIATTR_CUDA_API_VERSION
	.align		4
        /*0000*/ 	.byte	0x04, 0x37
        /*0002*/ 	.short	(.L_109 - .L_108)
.L_108:
        /*0004*/ 	.word	0x00000082


	//----- nvinfo : EIATTR_KPARAM_INFO
	.align		4
.L_109:
        /*0008*/ 	.byte	0x04, 0x17
        /*000a*/ 	.short	(.L_111 - .L_110)
.L_110:
        /*000c*/ 	.word	0x00000000
        /*0010*/ 	.short	0x000b
        /*0012*/ 	.short	0x004c
        /*0014*/ 	.byte	0x00, 0xf0, 0x11, 0x00


	//----- nvinfo : EIATTR_KPARAM_INFO
	.align		4
.L_111:
        /*0018*/ 	.byte	0x04, 0x17
        /*001a*/ 	.short	(.L_113 - .L_112)
.L_112:
        /*001c*/ 	.word	0x00000000
        /*0020*/ 	.short	0x000a
        /*0022*/ 	.short	0x0048
        /*0024*/ 	.byte	0x00, 0xf0, 0x11, 0x00


	//----- nvinfo : EIATTR_KPARAM_INFO
	.align		4
.L_113:
        /*0028*/ 	.byte	0x04, 0x17
        /*002a*/ 	.short	(.L_115 - .L_114)
.L_114:
        /*002c*/ 	.word	0x00000000
        /*0030*/ 	.short	0x0009
        /*0032*/ 	.short	0x0044
        /*0034*/ 	.byte	0x00, 0xf0, 0x11, 0x00


	//----- nvinfo : EIATTR_KPARAM_INFO
	.align		4
.L_115:
        /*0038*/ 	.byte	0x04, 0x17
        /*003a*/ 	.short	(.L_117 - .L_116)
.L_116:
        /*003c*/ 	.word	0x00000000
        /*0040*/ 	.short	0x0008
        /*0042*/ 	.short	0x0040
        /*0044*/ 	.byte	0x00, 0xf0, 0x11, 0x00


	//----- nvinfo : EIATTR_KPARAM_INFO
	.align		4
.L_117:
        /*0048*/ 	.byte	0x04, 0x17
        /*004a*/ 	.short	(.L_119 - .L_118)
.L_118:
        /*004c*/ 	.word	0x00000000
        /*0050*/ 	.short	0x0007
        /*0052*/ 	.short	0x0038
        /*0054*/ 	.byte	0x00, 0xf5, 0x21, 0x00


	//----- nvinfo : EIATTR_KPARAM_INFO
	.align		4
.L_119:
        /*0058*/ 	.byte	0x04, 0x17
        /*005a*/ 	.short	(.L_121 - .L_120)
.L_120:
        /*005c*/ 	.word	0x00000000
        /*0060*/ 	.short	0x0006
        /*0062*/ 	.short	0x0030
        /*0064*/ 	.byte	0x00, 0xf5, 0x21, 0x00


	//----- nvinfo : EIATTR_KPARAM_INFO
	.align		4
.L_121:
        /*0068*/ 	.byte	0x04, 0x17
        /*006a*/ 	.short	(.L_123 - .L_122)
.L_122:
        /*006c*/ 	.word	0x00000000
        /*0070*/ 	.short	0x0005
        /*0072*/ 	.short	0x0028
        /*0074*/ 	.byte	0x00, 0xf5, 0x21, 0x00


	//----- nvinfo : EIATTR_KPARAM_INFO
	.align		4
.L_123:
        /*0078*/ 	.byte	0x04, 0x17
        /*007a*/ 	.short	(.L_125 - .L_124)
.L_124:
        /*007c*/ 	.word	0x00000000
        /*0080*/ 	.short	0x0004
        /*0082*/ 	.short	0x0020
        /*0084*/ 	.byte	0x00, 0xf5, 0x21, 0x00


	//----- nvinfo : EIATTR_KPARAM_INFO
	.align		4
.L_125:
        /*0088*/ 	.byte	0x04, 0x17
        /*008a*/ 	.short	(.L_127 - .L_126)
.L_126:
        /*008c*/ 	.word	0x00000000
        /*0090*/ 	.short	0x0003
        /*0092*/ 	.short	0x0018
        /*0094*/ 	.byte	0x00, 0xf5, 0x21, 0x00


	//----- nvinfo : EIATTR_KPARAM_INFO
	.align		4
.L_127:
        /*0098*/ 	.byte	0x04, 0x17
        /*009a*/ 	.short	(.L_129 - .L_128)
.L_128:
        /*009c*/ 	.word	0x00000000
        /*00a0*/ 	.short	0x0002
        /*00a2*/ 	.short	0x0010
        /*00a4*/ 	.byte	0x00, 0xf5, 0x21, 0x00


	//----- nvinfo : EIATTR_KPARAM_INFO
	.align		4
.L_129:
        /*00a8*/ 	.byte	0x04, 0x17
        /*00aa*/ 	.short	(.L_131 - .L_130)
.L_130:
        /*00ac*/ 	.word	0x00000000
        /*00b0*/ 	.short	0x0001
        /*00b2*/ 	.short	0x0008
        /*00b4*/ 	.byte	0x00, 0xf5, 0x21, 0x00


	//----- nvinfo : EIATTR_KPARAM_INFO
	.align		4
.L_131:
        /*00b8*/ 	.byte	0x04, 0x17
        /*00ba*/ 	.short	(.L_133 - .L_132)
.L_132:
        /*00bc*/ 	.word	0x00000000
        /*00c0*/ 	.short	0x0000
        /*00c2*/ 	.short	0x0000
        /*00c4*/ 	.byte	0x00, 0xf5, 0x21, 0x00


	//----- nvinfo : EIATTR_SPARSE_MMA_MASK
	.align		4
.L_133:
        /*00c8*/ 	.byte	0x03, 0x50
        /*00ca*/ 	.short	0x0000


	//----- nvinfo : EIATTR_MAXREG_COUNT
	.align		4
        /*00cc*/ 	.byte	0x03, 0x1b
        /*00ce*/ 	.short	0x00ff


	//----- nvinfo : EIATTR_MERCURY_ISA_VERSION
	.align		4
        /*00d0*/ 	.byte	0x03, 0x5f
        /*00d2*/ 	.short	0x0101


	//----- nvinfo : EIATTR_VRC_CTA_INIT_COUNT
	.align		4
        /*00d4*/ 	.byte	0x02, 0x4a
	.zero		1
	.zero		1


	//----- nvinfo : EIATTR_EXIT_INSTR_OFFSETS
	.align		4
        /*00d8*/ 	.byte	0x04, 0x1c
        /*00da*/ 	.short	(.L_135 - .L_134)


	//   ....[0]....
.L_134:
        /*00dc*/ 	.word	0x000000c0


	//   ....[1]....
        /*00e0*/ 	.word	0x000017e0


	//----- nvinfo : EIATTR_CRS_STACK_SIZE
	.align		4
.L_135:
        /*00e4*/ 	.byte	0x04, 0x1e
        /*00e6*/ 	.short	(.L_137 - .L_136)
.L_136:
        /*00e8*/ 	.word	0x00000000


	//----- nvinfo : EIATTR_CBANK_PARAM_SIZE
	.align		4
.L_137:
        /*00ec*/ 	.byte	0x03, 0x19
        /*00ee*/ 	.short	0x0050


	//----- nvinfo : EIATTR_PARAM_CBANK
	.align		4
        /*00f0*/ 	.byte	0x04, 0x0a
        /*00f2*/ 	.short	(.L_139 - .L_138)
	.align		4
.L_138:
        /*00f4*/ 	.word	index@(.nv.constant0._Z11phase_fieldP17curandStateXORWOWPfS1_S1_S1_S1_S1_S1_ffii)
        /*00f8*/ 	.short	0x0380
        /*00fa*/ 	.short	0x0050


	//----- nvinfo : EIATTR_SW_WAR
	.align		4
.L_139:
        /*00fc*/ 	.byte	0x04, 0x36
        /*00fe*/ 	.short	(.L_141 - .L_140)
.L_140:
        /*0100*/ 	.word	0x00000008
.L_141:


//--------------------- .nv.info._Z7get_epsPfS_S_ii --------------------------
	.section	.nv.info._Z7get_epsPfS_S_ii,"",@"SHT_CUDA_INFO"
	.sectionflags	@""
	.align	4


	//----- nvinfo : EIATTR_CUDA_API_VERSION
	.align		4
        /*0000*/ 	.byte	0x04, 0x37
        /*0002*/ 	.short	(.L_143 - .L_142)
.L_142:
        /*0004*/ 	.word	0x00000082


	//----- nvinfo : EIATTR_KPARAM_INFO
	.align		4
.L_143:
        /*0008*/ 	.byte	0x04, 0x17
        /*000a*/ 	.short	(.L_145 - .L_144)
.L_144:
        /*000c*/ 	.word	0x00000000
        /*0010*/ 	.short	0x0004
        /*0012*/ 	.short	0x001c
        /*0014*/ 	.byte	0x00, 0xf0, 0x11, 0x00


	//----- nvinfo : EIATTR_KPARAM_INFO
	.align		4
.L_145:
        /*0018*/ 	.byte	0x04, 0x17
        /*001a*/ 	.short	(.L_147 - .L_146)
.L_146:
        /*001c*/ 	.word	0x00000000
        /*0020*/ 	.short	0x0003
        /*0022*/ 	.short	0x0018
        /*0024*/ 	.byte	0x00, 0xf0, 0x11, 0x00


	//----- nvinfo : EIATTR_KPARAM_INFO
	.align		4
.L_147:
        /*0028*/ 	.byte	0x04, 0x17
        /*002a*/ 	.short	(.L_149 - .L_148)
.L_148:
        /*002c*/ 	.word	0x00000000
        /*0030*/ 	.short	0x0002
        /*0032*/ 	.short	0x0010
        /*0034*/ 	.byte	0x00, 0xf5, 0x21, 0x00


	//----- nvinfo : EIATTR_KPARAM_INFO
	.align		4
.L_149:
        /*0038*/ 	.byte	0x04, 0x17
        /*003a*/ 	.short	(.L_151 - .L_150)
.L_150:
        /*003c*/ 	.word	0x00000000
        /*0040*/ 	.short	0x0001
        /*0042*/ 	.short	0x0008
        /*0044*/ 	.byte	0x00, 0xf5, 0x21, 0x00


	//----- nvinfo : EIATTR_KPARAM_INFO
	.align		4
.L_151:
        /*0048*/ 	.byte	0x04, 0x17
        /*004a*/ 	.short	(.L_153 - .L_152)
.L_152:
        /*004c*/ 	.word	0x00000000
        /*0050*/ 	.short	0x0000
        /*0052*/ 	.short	0x0000
        /*0054*/ 	.byte	0x00, 0xf5, 0x21, 0x00


	//----- nvinfo : EIATTR_SPARSE_MMA_MASK
	.align		4
.L_153:
        /*0058*/ 	.byte	0x03, 0x50
        /*005a*/ 	.short	0x0000


	//----- nvinfo : EIATTR_MAXREG_COUNT
	.align		4
        /*005c*/ 	.byte	0x03, 0x1b
        /*005e*/ 	.short	0x00ff


	//----- nvinfo : EIATTR_MERCURY_ISA_VERSION
	.align		4
        /*0060*/ 	.byte	0x03, 0x5f
        /*0062*/ 	.short	0x0101


	//----- nvinfo : EIATTR_VRC_CTA_INIT_COUNT
	.align		4
        /*0064*/ 	.byte	0x02, 0x4a
	.zero		1
	.zero		1


	//----- nvinfo : EIATTR_EXIT_INSTR_OFFSETS
	.align		4
        /*0068*/ 	.byte	0x04, 0x1c
        /*006a*/ 	.short	(.L_155 - .L_154)


	//   ....[0]....
.L_154:
        /*006c*/ 	.word	0x000000c0


	//   ....[1]....
        /*0070*/ 	.word	0x000011c0


	//----- nvinfo : EIATTR_CRS_STACK_SIZE
	.align		4
.L_155:
        /*0074*/ 	.byte	0x04, 0x1e
        /*0076*/ 	.short	(.L_157 - .L_156)
.L_156:
        /*0078*/ 	.word	0x00000000


	//----- nvinfo : EIATTR_CBANK_PARAM_SIZE
	.align		4
.L_157:
        /*007c*/ 	.byte	0x03, 0x19
        /*007e*/ 	.short	0x0020


	//----- nvinfo : EIATTR_PARAM_CBANK
	.align		4
        /*0080*/ 	.byte	0x04, 0x0a
        /*0082*/ 	.short	(.L_159 - .L_158)
	.align		4
.L_158:
        /*0084*/ 	.word	index@(.nv.constant0._Z7get_epsPfS_S_ii)
        /*0088*/ 	.short	0x0380
        /*008a*/ 	.short	0x0020


	//----- nvinfo : EIATTR_SW_WAR
	.align		4
.L_159:
        /*008c*/ 	.byte	0x04, 0x36
        /*008e*/ 	.short	(.L_161 - .L_160)
.L_160:
        /*0090*/ 	.word	0x00000008
.L_161:


//--------------------- .nv.info._Z9get_thetaPfS_S_ii --------------------------
	.section	.nv.info._Z9get_thetaPfS_S_ii,"",@"SHT_CUDA_INFO"
	.sectionflags	@""
	.align	4


	//----- nvinfo : EIATTR_CUDA_API_VERSION
	.align		4
        /*0000*/ 	.byte	0x04, 0x37
        /*0002*/ 	.short	(.L_163 - .L_162)
.L_162:
        /*0004*/ 	.word	0x00000082


	//----- nvinfo : EIATTR_KPARAM_INFO
	.align		4
.L_163:
        /*0008*/ 	.byte	0x04, 0x17
        /*000a*/ 	.short	(.L_165 - .L_164)
.L_164:
        /*000c*/ 	.word	0x00000000
        /*0010*/ 	.short	0x0004
        /*0012*/ 	.short	0x001c
        /*0014*/ 	.byte	0x00, 0xf0, 0x11, 0x00


	//----- nvinfo : EIATTR_KPARAM_INFO
	.align		4
.L_165:
        /*0018*/ 	.byte	0x04, 0x17
        /*001a*/ 	.short	(.L_167 - .L_166)
.L_166:
        /*001c*/ 	.word	0x00000000
        /*0020*/ 	.short	0x0003
        /*0022*/ 	.short	0x0018
        /*0024*/ 	.byte	0x00, 0xf0, 0x11, 0x00


	//----- nvinfo : EIATTR_KPARAM_INFO
	.align		4
.L_167:
        /*0028*/ 	.byte	0x04, 0x17
        /*002a*/ 	.short	(.L_169 - .L_168)
.L_168:
        /*002c*/ 	.word	0x00000000
        /*0030*/ 	.short	0x0002
        /*0032*/ 	.short	0x0010
        /*0034*/ 	.byte	0x00, 0xf5, 0x21, 0x00


	//----- nvinfo : EIATTR_KPARAM_INFO
	.align		4
.L_169:
        /*0038*/ 	.byte	0x04, 0x17
        /*003a*/ 	.short	(.L_171 - .L_170)
.L_170:
        /*003c*/ 	.word	0x00000000
        /*0040*/ 	.short	0x0001
        /*0042*/ 	.short	0x0008
        /*0044*/ 	.byte	0x00, 0xf5, 0x21, 0x00


	//----- nvinfo : EIATTR_KPARAM_INFO
	.align		4
.L_171:
        /*0048*/ 	.byte	0x04, 0x17
        /*004a*/ 	.short	(.L_173 - .L_172)
.L_172:
        /*004c*/ 	.word	0x00000000
        /*0050*/ 	.short	0x0000
        /*0052*/ 	.short	0x0000
        /*0054*/ 	.byte	0x00, 0xf5, 0x21, 0x00


	//----- nvinfo : EIATTR_SPARSE_MMA_MASK
	.align		4
.L_173:
        /*0058*/ 	.byte	0x03, 0x50
        /*005a*/ 	.short	0x0000


	//----- nvinfo : EIATTR_MAXREG_COUNT
	.align		4
        /*005c*/ 	.byte	0x03, 0x1b
        /*005e*/ 	.short	0x00ff


	//----- nvinfo : EIATTR_MERCURY_ISA_VERSION
	.align		4
        /*0060*/ 	.byte	0x03, 0x5f
        /*0062*/ 	.short	0x0101


	//----- nvinfo : EIATTR_VRC_CTA_INIT_COUNT
	.align		4
        /*0064*/ 	.byte	0x02, 0x4a
	.zero		1
	.zero		1


	//----- nvinfo : EIATTR_EXIT_INSTR_OFFSETS
	.align		4
        /*0068*/ 	.byte	0x04, 0x1c
        /*006a*/ 	.short	(.L_175 - .L_174)


	//   ....[0]....
.L_174:
        /*006c*/ 	.word	0x000000c0


	//   ....[1]....
        /*0070*/ 	.word	0x000001e0


	//   ....[2]....
        /*0074*/ 	.word	0x00000220


	//   ....[3]....
        /*0078*/ 	.word	0x00000500


	//   ....[4]....
        /*007c*/ 	.word	0x00000740


	//   ....[5]....
        /*0080*/ 	.word	0x00000770


	//   ....[6]....
        /*0084*/ 	.word	0x000009f0


	//----- nvinfo : EIATTR_CRS_STACK_SIZE
	.align		4
.L_175:
        /*0088*/ 	.byte	0x04, 0x1e
        /*008a*/ 	.short	(.L_177 - .L_176)
.L_176:
        /*008c*/ 	.word	0x00000000


	//----- nvinfo : EIATTR_CBANK_PARAM_SIZE
	.align		4
.L_177:
        /*0090*/ 	.byte	0x03, 0x19
        /*0092*/ 	.short	0x0020


	//----- nvinfo : EIATTR_PARAM_CBANK
	.align		4
        /*0094*/ 	.byte	0x04, 0x0a
        /*0096*/ 	.short	(.L_179 - .L_178)
	.align		4
.L_178:
        /*0098*/ 	.word	index@(.nv.constant0._Z9get_thetaPfS_S_ii)
        /*009c*/ 	.short	0x0380
        /*009e*/ 	.short	0x0020


	//----- nvinfo : EIATTR_SW_WAR
	.align		4
.L_179:
        /*00a0*/ 	.byte	0x04, 0x36
        /*00a2*/ 	.short	(.L_181 - .L_180)
.L_180:
        /*00a4*/ 	.word	0x00000008
.L_181:


//--------------------- .nv.info._Z7laplacePfS_ffii --------------------------
	.section	.nv.info._Z7laplacePfS_ffii,"",@"SHT_CUDA_INFO"
	.sectionflags	@""
	.align	4


	//----- nvinfo : EIATTR_CUDA_API_VERSION
	.align		4
        /*0000*/ 	.byte	0x04, 0x37
        /*0002*/ 	.short	(.L_183 - .L_182)
.L_182:
        /*0004*/ 	.word	0x00000082


	//----- nvinfo : EIATTR_KPARAM_INFO
	.align		4
.L_183:
        /*0008*/ 	.byte	0x04, 0x17
        /*000a*/ 	.short	(.L_185 - .L_184)
.L_184:
        /*000c*/ 	.word	0x00000000
        /*0010*/ 	.short	0x0005
        /*0012*/ 	.short	0x001c
        /*0014*/ 	.byte	0x00, 0xf0, 0x11, 0x00


	//----- nvinfo : EIATTR_KPARAM_INFO
	.align		4
.L_185:
        /*0018*/ 	.byte	0x04, 0x17
        /*001a*/ 	.short	(.L_187 - .L_186)
.L_186:
        /*001c*/ 	.word	0x00000000
        /*0020*/ 	.short	0x0004
        /*0022*/ 	.short	0x0018
        /*0024*/ 	.byte	0x00, 0xf0, 0x11, 0x00


	//----- nvinfo : EIATTR_KPARAM_INFO
	.align		4
.L_187:
        /*0028*/ 	.byte	0x04, 0x17
        /*002a*/ 	.short	(.L_189 - .L_188)
.L_188:
        /*002c*/ 	.word	0x00000000
        /*0030*/ 	.short	0x0003
        /*0032*/ 	.short	0x0014
        /*0034*/ 	.byte	0x00, 0xf0, 0x11, 0x00


	//----- nvinfo : EIATTR_KPARAM_INFO
	.align		4
.L_189:
        /*0038*/ 	.byte	0x04, 0x17
        /*003a*/ 	.short	(.L_191 - .L_190)
.L_190:
        /*003c*/ 	.word	0x00000000
        /*0040*/ 	.short	0x0002
        /*0042*/ 	.short	0x0010
        /*0044*/ 	.byte	0x00, 0xf0, 0x11, 0x00


	//----- nvinfo : EIATTR_KPARAM_INFO
	.align		4
.L_191:
        /*0048*/ 	.byte	0x04, 0x17
        /*004a*/ 	.short	(.L_193 - .L_192)
.L_192:
        /*004c*/ 	.word	0x00000000
        /*0050*/ 	.short	0x0001
        /*0052*/ 	.short	0x0008
        /*0054*/ 	.byte	0x00, 0xf5, 0x21, 0x00


	//----- nvinfo : EIATTR_KPARAM_INFO
	.align		4
.L_193:
        /*0058*/ 	.byte	0x04, 0x17
        /*005a*/ 	.short	(.L_195 - .L_194)
.L_194:
        /*005c*/ 	.word	0x00000000
        /*0060*/ 	.short	0x0000
        /*0062*/ 	.short	0x0000
        /*0064*/ 	.byte	0x00, 0xf5, 0x21, 0x00


	//----- nvinfo : EIATTR_SPARSE_MMA_MASK
	.align		4
.L_195:
        /*0068*/ 	.byte	0x03, 0x50
        /*006a*/ 	.short	0x0000


	//----- nvinfo : EIATTR_MAXREG_COUNT
	.align		4
        /*006c*/ 	.byte	0x03, 0x1b
        /*006e*/ 	.short	0x00ff


	//----- nvinfo : EIATTR_MERCURY_ISA_VERSION
	.align		4
        /*0070*/ 	.byte	0x03, 0x5f
        /*0072*/ 	.short	0x0101


	//----- nvinfo : EIATTR_VRC_CTA_INIT_COUNT
	.align		4
        /*0074*/ 	.byte	0x02, 0x4a
	.zero		1
	.zero		1


	//----- nvinfo : EIATTR_EXIT_INSTR_OFFSETS
	.align		4
        /*0078*/ 	.byte	0x04, 0x1c
        /*007a*/ 	.short	(.L_197 - .L_196)


	//   ....[0]....
.L_196:
        /*007c*/ 	.word	0x000000c0


	//   ....[1]....
        /*0080*/ 	.word	0x00000a00


	//----- nvinfo : EIATTR_CRS_STACK_SIZE
	.align		4
.L_197:
        /*0084*/ 	.byte	0x04, 0x1e
        /*0086*/ 	.short	(.L_199 - .L_198)
.L_198:
        /*0088*/ 	.word	0x00000000


	//----- nvinfo : EIATTR_CBANK_PARAM_SIZE
	.align		4
.L_199:
        /*008c*/ 	.byte	0x03, 0x19
        /*008e*/ 	.short	0x0020


	//----- nvinfo : EIATTR_PARAM_CBANK
	.align		4
        /*0090*/ 	.byte	0x04, 0x0a
        /*0092*/ 	.short	(.L_201 - .L_200)
	.align		4
.L_200:
        /*0094*/ 	.word	index@(.nv.constant0._Z7laplacePfS_ffii)
        /*0098*/ 	.short	0x0380
        /*009a*/ 	.short	0x0020


	//----- nvinfo : EIATTR_SW_WAR
	.align		4
.L_201:
        /*009c*/ 	.byte	0x04, 0x36
        /*009e*/ 	.short	(.L_203 - .L_202)
.L_202:
        /*00a0*/ 	.word	0x00000008
.L_203:


//--------------------- .nv.info._Z4gradPfS_S_ffii --------------------------
	.section	.nv.info._Z4gradPfS_S_ffii,"",@"SHT_CUDA_INFO"
	.sectionflags	@""
	.align	4


	//----- nvinfo : EIATTR_CUDA_API_VERSION
	.align		4
        /*0000*/ 	.byte	0x04, 0x37
        /*0002*/ 	.short	(.L_205 - .L_204)
.L_204:
        /*0004*/ 	.word	0x00000082


	//----- nvinfo : EIATTR_KPARAM_INFO
	.align		4
.L_205:
        /*0008*/ 	.byte	0x04, 0x17
        /*000a*/ 	.short	(.L_207 - .L_206)
.L_206:
        /*000c*/ 	.word	0x00000000
        /*0010*/ 	.short	0x0006
        /*0012*/ 	.short	0x0024
        /*0014*/ 	.byte	0x00, 0xf0, 0x11, 0x00


	//----- nvinfo : EIATTR_KPARAM_INFO
	.align		4
.L_207:
        /*0018*/ 	.byte	0x04, 0x17
        /*001a*/ 	.short	(.L_209 - .L_208)
.L_208:
        /*001c*/ 	.word	0x00000000
        /*0020*/ 	.short	0x0005
        /*0022*/ 	.short	0x0020
        /*0024*/ 	.byte	0x00, 0xf0, 0x11, 0x00


	//----- nvinfo : EIATTR_KPARAM_INFO
	.align		4
.L_209:
        /*0028*/ 	.byte	0x04, 0x17
        /*002a*/ 	.short	(.L_211 - .L_210)
.L_210:
        /*002c*/ 	.word	0x00000000
        /*0030*/ 	.short	0x0004
        /*0032*/ 	.short	0x001c
        /*0034*/ 	.byte	0x00, 0xf0, 0x11, 0x00


	//----- nvinfo : EIATTR_KPARAM_INFO
	.align		4
.L_211:
        /*0038*/ 	.byte	0x04, 0x17
        /*003a*/ 	.short	(.L_213 - .L_212)
.L_212:
        /*003c*/ 	.word	0x00000000
        /*0040*/ 	.short	0x0003
        /*0042*/ 	.short	0x0018
        /*0044*/ 	.byte	0x00, 0xf0, 0x11, 0x00


	//----- nvinfo : EIATTR_KPARAM_INFO
	.align		4
.L_213:
        /*0048*/ 	.byte	0x04, 0x17
        /*004a*/ 	.short	(.L_215 - .L_214)
.L_214:
        /*004c*/ 	.word	0x00000000
        /*0050*/ 	.short	0x0002
        /*0052*/ 	.short	0x0010
        /*0054*/ 	.byte	0x00, 0xf5, 0x21, 0x00


	//----- nvinfo : EIATTR_KPARAM_INFO
	.align		4
.L_215:
        /*0058*/ 	.byte	0x04, 0x17
        /*005a*/ 	.short	(.L_217 - .L_216)
.L_216:
        /*005c*/ 	.word	0x00000000
        /*0060*/ 	.short	0x0001
        /*0062*/ 	.short	0x0008
        /*0064*/ 	.byte	0x00, 0xf5, 0x21, 0x00


	//----- nvinfo : EIATTR_KPARAM_INFO
	.align		4
.L_217:
        /*0068*/ 	.byte	0x04, 0x17
        /*006a*/ 	.short	(.L_219 - .L_218)
.L_218:
        /*006c*/ 	.word	0x00000000
        /*0070*/ 	.short	0x0000
        /*0072*/ 	.short	0x0000
        /*0074*/ 	.byte	0x00, 0xf5, 0x21, 0x00


	//----- nvinfo : EIATTR_SPARSE_MMA_MASK
	.align		4
.L_219:
        /*0078*/ 	.byte	0x03, 0x50
        /*007a*/ 	.short	0x0000


	//----- nvinfo : EIATTR_MAXREG_COUNT
	.align		4
        /*007c*/ 	.byte	0x03, 0x1b
        /*007e*/ 	.short	0x00ff


	//----- nvinfo : EIATTR_MERCURY_ISA_VERSION
	.align		4
        /*0080*/ 	.byte	0x03, 0x5f
        /*0082*/ 	.short	0x0101


	//----- nvinfo : EIATTR_VRC_CTA_INIT_COUNT
	.align		4
        /*0084*/ 	.byte	0x02, 0x4a
	.zero		1
	.zero		1


	//----- nvinfo : EIATTR_EXIT_INSTR_OFFSETS
	.align		4
        /*0088*/ 	.byte	0x04, 0x1c
        /*008a*/ 	.short	(.L_221 - .L_220)


	//   ....[0]....
.L_220:
        /*008c*/ 	.word	0x000000c0


	//   ....[1]....
        /*0090*/ 	.word	0x00000960


	//----- nvinfo : EIATTR_CRS_STACK_SIZE
	.align		4
.L_221:
        /*0094*/ 	.byte	0x04, 0x1e
        /*0096*/ 	.short	(.L_223 - .L_222)
.L_222:
        /*0098*/ 	.word	0x00000000


	//----- nvinfo : EIATTR_CBANK_PARAM_SIZE
	.align		4
.L_223:
        /*009c*/ 	.byte	0x03, 0x19
        /*009e*/ 	.short	0x0028


	//----- nvinfo : EIATTR_PARAM_CBANK
	.align		4
        /*00a0*/ 	.byte	0x04, 0x0a
        /*00a2*/ 	.short	(.L_225 - .L_224)
	.align		4
.L_224:
        /*00a4*/ 	.word	index@(.nv.constant0._Z4gradPfS_S_ffii)
        /*00a8*/ 	.short	0x0380
        /*00aa*/ 	.short	0x0028


	//----- nvinfo : EIATTR_SW_WAR
	.align		4
.L_225:
        /*00ac*/ 	.byte	0x04, 0x36
        /*00ae*/ 	.short	(.L_227 - .L_226)
.L_226:
        /*00b0*/ 	.word	0x00000008
.L_227:


//--------------------- .nv.info._Z11init_curandP17curandStateXORWOWmii --------------------------
	.section	.nv.info._Z11init_curandP17curandStateXORWOWmii,"",@"SHT_CUDA_INFO"
	.sectionflags	@""
	.align	4


	//----- nvinfo : EIATTR_CUDA_API_VERSION
	.align		4
        /*0000*/ 	.byte	0x04, 0x37
        /*0002*/ 	.short	(.L_229 - .L_228)
.L_228:
        /*0004*/ 	.word	0x00000082


	//----- nvinfo : EIATTR_KPARAM_INFO
	.align		4
.L_229:
        /*0008*/ 	.byte	0x04, 0x17
        /*000a*/ 	.short	(.L_231 - .L_230)
.L_230:
        /*000c*/ 	.word	0x00000000
        /*0010*/ 	.short	0x0003
        /*0012*/ 	.short	0x0014
        /*0014*/ 	.byte	0x00, 0xf0, 0x11, 0x00


	//----- nvinfo : EIATTR_KPARAM_INFO
	.align		4
.L_231:
        /*0018*/ 	.byte	0x04, 0x17
        /*001a*/ 	.short	(.L_233 - .L_232)
.L_232:
        /*001c*/ 	.word	0x00000000
        /*0020*/ 	.short	0x0002
        /*0022*/ 	.short	0x0010
        /*0024*/ 	.byte	0x00, 0xf0, 0x11, 0x00


	//----- nvinfo : EIATTR_KPARAM_INFO
	.align		4
.L_233:
        /*0028*/ 	.byte	0x04, 0x17
        /*002a*/ 	.short	(.L_235 - .L_234)
.L_234:
        /*002c*/ 	.word	0x00000000
        /*0030*/ 	.short	0x0001
        /*0032*/ 	.short	0x0008
        /*0034*/ 	.byte	0x00, 0xf0, 0x21, 0x00


	//----- nvinfo : EIATTR_KPARAM_INFO
	.align		4
.L_235:
        /*0038*/ 	.byte	0x04, 0x17
        /*003a*/ 	.short	(.L_237 - .L_236)
.L_236:
        /*003c*/ 	.word	0x00000000
        /*0040*/ 	.short	0x0000
        /*0042*/ 	.short	0x0000
        /*0044*/ 	.byte	0x00, 0xf5, 0x21, 0x00


	//----- nvinfo : EIATTR_SPARSE_MMA_MASK
	.align		4
.L_237:
        /*0048*/ 	.byte	0x03, 0x50
        /*004a*/ 	.short	0x0000


	//----- nvinfo : EIATTR_MAXREG_COUNT
	.align		4
        /*004c*/ 	.byte	0x03, 0x1b
        /*004e*/ 	.short	0x00ff


	//----- nvinfo : EIATTR_MERCURY_ISA_VERSION
	.align		4
        /*0050*/ 	.byte	0x03, 0x5f
        /*0052*/ 	.short	0x0101


	//----- nvinfo : EIATTR_VRC_CTA_INIT_COUNT
	.align		4
        /*0054*/ 	.byte	0x02, 0x4a
	.zero		1
	.zero		1


	//----- nvinfo : EIATTR_EXIT_INSTR_OFFSETS
	.align		4
        /*0058*/ 	.byte	0x04, 0x1c
        /*005a*/ 	.short	(.L_239 - .L_238)


	//   ....[0]....
.L_238:
        /*005c*/ 	.word	0x000000d0


	//   ....[1]....
        /*0060*/ 	.word	0x00000f60


	//----- nvinfo : EIATTR_CRS_STACK_SIZE
	.align		4
.L_239:
        /*0064*/ 	.byte	0x04, 0x1e
        /*0066*/ 	.short	(.L_241 - .L_240)
.L_240:
        /*0068*/ 	.word	0x00000000


	//----- nvinfo : EIATTR_CBANK_PARAM_SIZE
	.align		4
.L_241:
        /*006c*/ 	.byte	0x03, 0x19
        /*006e*/ 	.short	0x0018


	//----- nvinfo : EIATTR_PARAM_CBANK
	.align		4
        /*0070*/ 	.byte	0x04, 0x0a
        /*0072*/ 	.short	(.L_243 - .L_242)
	.align		4
.L_242:
        /*0074*/ 	.word	index@(.nv.constant0._Z11init_curandP17curandStateXORWOWmii)
        /*0078*/ 	.short	0x0380
        /*007a*/ 	.short	0x0018


	//----- nvinfo : EIATTR_SW_WAR
	.align		4
.L_243:
        /*007c*/ 	.byte	0x04, 0x36
        /*007e*/ 	.short	(.L_245 - .L_244)
.L_244:
        /*0080*/ 	.word	0x00000008
.L_245:


//--------------------- .nv.callgraph             --------------------------
	.section	.nv.callgraph,"",@"SHT_CUDA_CALLGRAPH"
	.align	4
	.sectionentsize	8
	.align		4
        /*0000*/ 	.word	0x00000000
	.align		4
        /*0004*/ 	.word	0xffffffff
	.align		4
        /*0008*/ 	.word	0x00000000
	.align		4
        /*000c*/ 	.word	0xfffffffe
	.align		4
        /*0010*/ 	.word	0x00000000
	.align		4
        /*0014*/ 	.word	0xfffffffd
	.align		4
        /*0018*/ 	.word	0x00000000
	.align		4
        /*001c*/ 	.word	0xfffffffc


//--------------------- .nv.constant4             --------------------------
	.section	.nv.constant4,"a",@progbits
	.align	8
	.align		8
.nv.constant4:
        /*0000*/ 	.dword	precalc_xorwow_matrix
	.align		8
        /*0008*/ 	.dword	precalc_xorwow_offset_matrix
	.align		8
        /*0010*/ 	.dword	mrg32k3aM1
	.align		8
        /*0018*/ 	.dword	mrg32k3aM2
	.align		8
        /*0020*/ 	.dword	mrg32k3aM1SubSeq
	.align		8
        /*0028*/ 	.dword	mrg32k3aM2SubSeq
	.align		8
        /*0030*/ 	.dword	mrg32k3aM1Seq
	.align		8
        /*0038*/ 	.dword	mrg32k3aM2Seq
	.align		8
        /*0040*/ 	.dword	__cudart_i2opi_f


//--------------------- .nv.constant3             --------------------------
	.section	.nv.constant3,"a",@progbits
	.align	8
.nv.constant3:
	.type		__cr_lgamma_table,@object
	.size		__cr_lgamma_table,(.L_8 - __cr_lgamma_table)
__cr_lgamma_table:
        /*0000*/ 	.byte	0x00, 0x00, 0x00, 0x00, 0x00, 0x00, 0x00, 0x00, 0x00, 0x00, 0x00, 0x00, 0x00, 0x00, 0x00, 0x00
        /*0010*/ 	.byte	0xef, 0x39, 0xfa, 0xfe, 0x42, 0x2e, 0xe6, 0x3f, 0x02, 0x20, 0x2a, 0xfa, 0x0b, 0xab, 0xfc, 0x3f
        /*0020*/ 	.byte	0xf9, 0x2c, 0x92, 0x7c, 0xa7, 0x6c, 0x09, 0x40, 0xc9, 0x79, 0x44, 0x3c, 0x64, 0x26, 0x13, 0x40
        /*0030*/ 	.byte	0xca, 0x01, 0xcf, 0x3a, 0x27, 0x51, 0x1a, 0x40, 0x30, 0xcc, 0x2d, 0xf3, 0xe1, 0x0c, 0x21, 0x40
        /*0040*/ 	.byte	0x0d, 0xb7, 0xfc, 0x82, 0x8e, 0x35, 0x25, 0x40
.L_8:


//--------------------- .text._Z12zero_flux_BCPfii --------------------------
	.section	.text._Z12zero_flux_BCPfii,"ax",@progbits
	.align	128
        .global         _Z12zero_flux_BCPfii
        .type           _Z12zero_flux_BCPfii,@function
        .size           _Z12zero_flux_BCPfii,(.L_x_99 - _Z12zero_flux_BCPfii)
        .other          _Z12zero_flux_BCPfii,@"STO_CUDA_ENTRY STV_DEFAULT"
_Z12zero_flux_BCPfii:
.text._Z12zero_flux_BCPfii:
[----:B------:R-:W-:Y:S01]  /*0000*/  LDC R1, c[0x0][0x37c] ;  /* 0x0000df00ff017b82 */ /* 0x000fe20000000800 */
[----:B------:R-:W0:Y:S07]  /*0010*/  S2R R5, SR_TID.Y ;  /* 0x0000000000057919 */ /* 0x000e2e0000002200 */
[----:B------:R-:W1:Y:S01]  /*0020*/  LDC R9, c[0x0][0x360] ;  /* 0x0000d800ff097b82 */ /* 0x000e620000000800 */
[----:B------:R-:W1:Y:S07]  /*0030*/  S2R R0, SR_TID.X ;  /* 0x0000000000007919 */ /* 0x000e6e0000002100 */
[----:B------:R-:W0:Y:S08]  /*0040*/  S2UR UR5, SR_CTAID.Y ;  /* 0x00000000000579c3 */ /* 0x000e300000002600 */
[----:B------:R-:W0:Y:S08]  /*0050*/  LDC R8, c[0x0][0x364] ;  /* 0x0000d900ff087b82 */ /* 0x000e300000000800 */
[----:B------:R-:W1:Y:S08]  /*0060*/  S2UR UR4, SR_CTAID.X ;  /* 0x00000000000479c3 */ /* 0x000e700000002500 */
[----:B------:R-:W2:Y:S01]  /*0070*/  LDC.64 R2, c[0x0][0x388] ;  /* 0x0000e200ff027b82 */ /* 0x000ea20000000a00 */
[----:B0-----:R-:W-:-:S02]  /*0080*/  IMAD R8, R8, UR5, R5 ;  /* 0x0000000508087c24 */ /* 0x001fc4000f8e0205 */
[----:B-1----:R-:W-:-:S03]  /*0090*/  IMAD R9, R9, UR4, R0 ;  /* 0x0000000409097c24 */ /* 0x002fc6000f8e0200 */
[----:B--2---:R-:W-:-:S04]  /*00a0*/  ISETP.GE.AND P0, PT, R8, R3, PT ;  /* 0x000000030800720c */ /* 0x004fc80003f06270 */
[----:B------:R-:W-:-:S13]  /*00b0*/  ISETP.GE.OR P0, PT, R9, R2, P0 ;  /* 0x000000020900720c */ /* 0x000fda0000706670 */
[----:B------:R-:W-:Y:S05]  /*00c0*/  @P0 EXIT ;  /* 0x000000000000094d */ /* 0x000fea0003800000 */
[C---:B------:R-:W-:Y:S01]  /*00d0*/  ISETP.NE.AND P0, PT, R9.reuse, RZ, PT ;  /* 0x000000ff0900720c */ /* 0x040fe20003f05270 */
[----:B------:R-:W-:Y:S01]  /*00e0*/  IMAD R7, R8, R2, RZ ;  /* 0x0000000208077224 */ /* 0x000fe200078e02ff */
[----:B------:R-:W0:Y:S01]  /*00f0*/  LDCU.64 UR4, c[0x0][0x358] ;  /* 0x00006b00ff0477ac */ /* 0x000e220008000a00 */
[----:B------:R-:W-:Y:S02]  /*0100*/  BSSY.RECONVERGENT B0, `(.L_x_0) ;  /* 0x0000015000007945 */ /* 0x000fe40003800200 */
[----:B------:R-:W-:-:S08]  /*0110*/  IMAD.IADD R0, R9, 0x1, R7 ;  /* 0x0000000109007824 */ /* 0x000fd000078e0207 */
[----:B------:R-:W-:Y:S05]  /*0120*/  @P0 BRA `(.L_x_1) ;  /* 0x0000000000140947 */ /* 0x000fea0003800000 */
[----:B------:R-:W1:Y:S02]  /*0130*/  LDC.64 R4, c[0x0][0x380] ;  /* 0x0000e000ff047b82 */ /* 0x000e640000000a00 */
[----:B-1----:R-:W-:-:S05]  /*0140*/  IMAD.WIDE R4, R7, 0x4, R4 ;  /* 0x0000000407047825 */ /* 0x002fca00078e0204 */
[----:B0-----:R-:W2:Y:S04]  /*0150*/  LDG.E R7, desc[UR4][R4.64+0x4] ;  /* 0x0000040404077981 */ /* 0x001ea8000c1e1900 */
[----:B--2---:R0:W-:Y:S01]  /*0160*/  STG.E desc[UR4][R4.64], R7 ;  /* 0x0000000704007986 */ /* 0x0041e2000c101904 */
[----:B------:R-:W-:Y:S05]  /*0170*/  BRA `(.L_x_2) ;  /* 0x0000000000347947 */ /* 0x000fea0003800000 */
.L_x_1:
[----:B------:R-:W-:-:S04]  /*0180*/  IADD3 R4, PT, PT, R2, -0x1, RZ ;  /* 0xffffffff02047810 */ /* 0x000fc80007ffe0ff */
[----:B------:R-:W-:-:S13]  /*0190*/  ISETP.NE.AND P0, PT, R9, R4, PT ;  /* 0x000000040900720c */ /* 0x000fda0003f05270 */
[----:B------:R-:W-:Y:S05]  /*01a0*/  @P0 BRA `(.L_x_2) ;  /* 0x0000000000280947 */ /* 0x000fea0003800000 */
[----:B------:R-:W1:Y:S01]  /*01b0*/  LDCU.64 UR6, c[0x0][0x380] ;  /* 0x00007000ff0677ac */ /* 0x000e620008000a00 */
[----:B------:R-:W-:Y:S02]  /*01c0*/  SHF.R.S32.HI R4, RZ, 0x1f, R2 ;  /* 0x0000001fff047819 */ /* 0x000fe40000011402 */
[----:B------:R-:W-:-:S04]  /*01d0*/  IADD3 R5, P0, PT, R7, R2, RZ ;  /* 0x0000000207057210 */ /* 0x000fc80007f1e0ff */
[----:B------:R-:W-:Y:S02]  /*01e0*/  LEA.HI.X.SX32 R4, R7, R4, 0x1, P0 ;  /* 0x0000000407047211 */ /* 0x000fe400000f0eff */
[----:B-1----:R-:W-:-:S04]  /*01f0*/  LEA R6, P0, R5, UR6, 0x2 ;  /* 0x0000000605067c11 */ /* 0x002fc8000f8010ff */
[----:B------:R-:W-:Y:S02]  /*0200*/  LEA.HI.X R7, R5, UR7, R4, 0x2, P0 ;  /* 0x0000000705077c11 */ /* 0x000fe400080f1404 */
[----:B------:R-:W1:Y:S04]  /*0210*/  LDC.64 R4, c[0x0][0x380] ;  /* 0x0000e000ff047b82 */ /* 0x000e680000000a00 */
[----:B0-----:R-:W2:Y:S01]  /*0220*/  LDG.E R7, desc[UR4][R6.64+-0x8] ;  /* 0xfffff80406077981 */ /* 0x001ea2000c1e1900 */
[----:B-1----:R-:W-:-:S05]  /*0230*/  IMAD.WIDE R4, R0, 0x4, R4 ;  /* 0x0000000400047825 */ /* 0x002fca00078e0204 */
[----:B--2---:R1:W-:Y:S02]  /*0240*/  STG.E desc[UR4][R4.64], R7 ;  /* 0x0000000704007986 */ /* 0x0043e4000c101904 */
.L_x_2:
[----:B0-----:R-:W-:Y:S05]  /*0250*/  BSYNC.RECONVERGENT B0 ;  /* 0x0000000000007941 */ /* 0x001fea0003800200 */
.L_x_0:
[----:B------:R-:W-:-:S13]  /*0260*/  ISETP.NE.AND P0, PT, R8, RZ, PT ;  /* 0x000000ff0800720c */ /* 0x000fda0003f05270 */
[----:B------:R-:W-:Y:S05]  /*0270*/  @P0 BRA `(.L_x_3) ;  /* 0x00000000001c0947 */ /* 0x000fea0003800000 */
[----:B-1----:R-:W0:Y:S01]  /*0280*/  LDC.64 R4, c[0x0][0x380] ;  /* 0x0000e000ff047b82 */ /* 0x002e220000000a00 */
[----:B------:R-:W-:-:S04]  /*0290*/  IMAD.IADD R3, R9, 0x1, R2 ;  /* 0x0000000109037824 */ /* 0x000fc800078e0202 */
[----:B0-----:R-:W-:-:S06]  /*02a0*/  IMAD.WIDE R2, R3, 0x4, R4 ;  /* 0x0000000403027825 */ /* 0x001fcc00078e0204 */
[----:B------:R-:W2:Y:S01]  /*02b0*/  LDG.E R3, desc[UR4][R2.64] ;  /* 0x0000000402037981 */ /* 0x000ea2000c1e1900 */
[----:B------:R-:W-:-:S05]  /*02c0*/  IMAD.WIDE R4, R0, 0x4, R4 ;  /* 0x0000000400047825 */ /* 0x000fca00078e0204 */
[----:B--2---:R-:W-:Y:S01]  /*02d0*/  STG.E desc[UR4][R4.64], R3 ;  /* 0x0000000304007986 */ /* 0x004fe2000c101904 */
[----:B------:R-:W-:Y:S05]  /*02e0*/  EXIT ;  /* 0x000000000000794d */ /* 0x000fea0003800000 */
.L_x_3:
[----:B-1----:R-:W-:-:S04]  /*02f0*/  IADD3 R5, PT, PT, R3, -0x1, RZ ;  /* 0xffffffff03057810 */ /* 0x002fc80007ffe0ff */
[----:B------:R-:W-:-:S13]  /*0300*/  ISETP.NE.AND P0, PT, R8, R5, PT ;  /* 0x000000050800720c */ /* 0x000fda0003f05270 */
[----:B------:R-:W-:Y:S05]  /*0310*/  @P0 EXIT ;  /* 0x000000000000094d */ /* 0x000fea0003800000 */
[----:B------:R-:W0:Y:S01]  /*0320*/  LDC.64 R4, c[0x0][0x380] ;  /* 0x0000e000ff047b82 */ /* 0x000e220000000a00 */
[----:B------:R-:W-:-:S04]  /*0330*/  VIADD R3, R3, 0xfffffffe ;  /* 0xfffffffe03037836 */ /* 0x000fc80000000000 */
[----:B------:R-:W-:-:S04]  /*0340*/  IMAD R3, R3, R2, R9 ;  /* 0x0000000203037224 */ /* 0x000fc800078e0209 */
[----:B0-----:R-:W-:-:S06]  /*0350*/  IMAD.WIDE R2, R3, 0x4, R4 ;  /* 0x0000000403027825 */ /* 0x001fcc00078e0204 */
[----:B------:R-:W2:Y:S01]  /*0360*/  LDG.E R3, desc[UR4][R2.64] ;  /* 0x0000000402037981 */ /* 0x000ea2000c1e1900 */
[----:B------:R-:W-:-:S05]  /*0370*/  IMAD.WIDE R4, R0, 0x4, R4 ;  /* 0x0000000400047825 */ /* 0x000fca00078e0204 */
[----:B--2---:R-:W-:Y:S01]  /*0380*/  STG.E desc[UR4][R4.64], R3 ;  /* 0x0000000304007986 */ /* 0x004fe2000c101904 */
[----:B------:R-:W-:Y:S05]  /*0390*/  EXIT ;  /* 0x000000000000794d */ /* 0x000fea0003800000 */
.L_x_4:
[----:B------:R-:W-:-:S00]  /*03a0*/  BRA `(.L_x_4) ;  /* 0xfffffffc00fc7947 */ /* 0x000fc0000383ffff */
[----:B------:R-:W-:-:S00]  /*03b0*/  NOP ;  /* 0x0000000000007918 */ /* 0x000fc00000000000 */
        /* <DEDUP_REMOVED lines=12> */
.L_x_99:


//--------------------- .text._Z7T_fieldPfS_S_ffii --------------------------
	.section	.text._Z7T_fieldPfS_S_ffii,"ax",@progbits
	.align	128
        .global         _Z7T_fieldPfS_S_ffii
        .type           _Z7T_fieldPfS_S_ffii,@function
        .size           _Z7T_fieldPfS_S_ffii,(.L_x_94 - _Z7T_fieldPfS_S_ffii)
        .other          _Z7T_fieldPfS_S_ffii,@"STO_CUDA_ENTRY STV_DEFAULT"
_Z7T_fieldPfS_S_ffii:
.text._Z7T_fieldPfS_S_ffii:
        /* <DEDUP_REMOVED lines=13> */
[----:B------:R-:W0:Y:S01]  /*00d0*/  I2F.U32.RP R4, R7 ;  /* 0x0000000700047306 */ /* 0x000e220000209000 */
[----:B------:R-:W-:Y:S01]  /*00e0*/  VIADD R8, R21, 0x1 ;  /* 0x0000000115087836 */ /* 0x000fe20000000000 */
[----:B------:R-:W1:Y:S01]  /*00f0*/  LDCU.64 UR4, c[0x0][0x358] ;  /* 0x00006b00ff0477ac */ /* 0x000e620008000a00 */
[----:B------:R-:W2:Y:S05]  /*0100*/  LDC R10, c[0x0][0x398] ;  /* 0x0000e600ff0a7b82 */ /* 0x000eaa0000000800 */
[----:B0-----:R-:W0:Y:S02]  /*0110*/  MUFU.RCP R4, R4 ;  /* 0x0000000400047308 */ /* 0x001e240000001000 */
[----:B0-----:R-:W-:-:S02]  /*0120*/  VIADD R2, R4, 0xffffffe ;  /* 0x0ffffffe04027836 */ /* 0x001fc40000000000 */
[----:B------:R-:W-:-:S04]  /*0130*/  IMAD R4, R21, R6, R13 ;  /* 0x0000000615047224 */ /* 0x000fc800078e020d */
[----:B------:R0:W3:Y:S02]  /*0140*/  F2I.FTZ.U32.TRUNC.NTZ R3, R2 ;  /* 0x0000000200037305 */ /* 0x0000e4000021f000 */
[----:B0-----:R-:W-:Y:S02]  /*0150*/  IMAD.MOV.U32 R2, RZ, RZ, RZ ;  /* 0x000000ffff027224 */ /* 0x001fe400078e00ff */
[----:B---3--:R-:W-:-:S04]  /*0160*/  IMAD.MOV R0, RZ, RZ, -R3 ;  /* 0x000000ffff007224 */ /* 0x008fc800078e0a03 */
[----:B------:R-:W-:Y:S01]  /*0170*/  IMAD R5, R0, R7, RZ ;  /* 0x0000000700057224 */ /* 0x000fe200078e02ff */
[----:B------:R-:W-:-:S03]  /*0180*/  IADD3 R0, PT, PT, R21, -0x1, R7 ;  /* 0xffffffff15007810 */ /* 0x000fc60007ffe007 */
[----:B------:R-:W-:-:S06]  /*0190*/  IMAD.HI.U32 R3, R3, R5, R2 ;  /* 0x0000000503037227 */ /* 0x000fcc00078e0002 */
[----:B------:R-:W-:-:S04]  /*01a0*/  IMAD.HI.U32 R5, R3, R0, RZ ;  /* 0x0000000003057227 */ /* 0x000fc800078e00ff */
[----:B------:R-:W-:Y:S01]  /*01b0*/  IMAD.HI.U32 R3, R3, R8, RZ ;  /* 0x0000000803037227 */ /* 0x000fe200078e00ff */
[----:B------:R-:W-:-:S03]  /*01c0*/  IADD3 R5, PT, PT, -R5, RZ, RZ ;  /* 0x000000ff05057210 */ /* 0x000fc60007ffe1ff */
[----:B------:R-:W-:Y:S02]  /*01d0*/  IMAD.MOV R3, RZ, RZ, -R3 ;  /* 0x000000ffff037224 */ /* 0x000fe400078e0a03 */
[C---:B------:R-:W-:Y:S02]  /*01e0*/  IMAD R0, R7.reuse, R5, R0 ;  /* 0x0000000507007224 */ /* 0x040fe400078e0200 */
[----:B------:R-:W-:Y:S01]  /*01f0*/  IMAD R2, R7, R3, R8 ;  /* 0x0000000307027224 */ /* 0x000fe200078e0208 */
[-C--:B------:R-:W-:Y:S01]  /*0200*/  LOP3.LUT R3, RZ, R7.reuse, RZ, 0x33, !PT ;  /* 0x00000007ff037212 */ /* 0x080fe200078e33ff */
[----:B------:R-:W0:Y:S01]  /*0210*/  LDC.64 R8, c[0x0][0x380] ;  /* 0x0000e000ff087b82 */ /* 0x000e220000000a00 */
[-C--:B------:R-:W-:Y:S02]  /*0220*/  ISETP.GE.U32.AND P0, PT, R0, R7.reuse, PT ;  /* 0x000000070000720c */ /* 0x080fe40003f06070 */
[----:B------:R-:W-:-:S11]  /*0230*/  ISETP.GE.U32.AND P1, PT, R2, R7, PT ;  /* 0x000000070200720c */ /* 0x000fd60003f26070 */
[--C-:B------:R-:W-:Y:S02]  /*0240*/  @P0 IMAD.IADD R0, R0, 0x1, -R7.reuse ;  /* 0x0000000100000824 */ /* 0x100fe400078e0a07 */
[----:B------:R-:W-:Y:S01]  /*0250*/  @P1 IMAD.IADD R2, R2, 0x1, -R7 ;  /* 0x0000000102021824 */ /* 0x000fe200078e0a07 */
[----:B------:R-:W-:Y:S02]  /*0260*/  ISETP.NE.U32.AND P1, PT, R7, RZ, PT ;  /* 0x000000ff0700720c */ /* 0x000fe40003f25070 */
[-C--:B------:R-:W-:Y:S02]  /*0270*/  ISETP.GE.U32.AND P0, PT, R0, R7.reuse, PT ;  /* 0x000000070000720c */ /* 0x080fe40003f06070 */
[----:B------:R-:W-:Y:S01]  /*0280*/  ISETP.GE.U32.AND P2, PT, R2, R7, PT ;  /* 0x000000070200720c */ /* 0x000fe20003f46070 */
[----:B0-----:R-:W-:-:S06]  /*0290*/  IMAD.WIDE R16, R4, 0x4, R8 ;  /* 0x0000000404107825 */ /* 0x001fcc00078e0208 */
[----:B-1----:R-:W3:Y:S04]  /*02a0*/  LDG.E R16, desc[UR4][R16.64] ;  /* 0x0000000410107981 */ /* 0x002ee8000c1e1900 */
[----:B------:R-:W-:Y:S02]  /*02b0*/  @P0 IMAD.IADD R0, R0, 0x1, -R7 ;  /* 0x0000000100000824 */ /* 0x000fe400078e0a07 */
[----:B------:R-:W-:-:S03]  /*02c0*/  @P2 IADD3 R2, PT, PT, R2, -R7, RZ ;  /* 0x8000000702022210 */ /* 0x000fc60007ffe0ff */
[C---:B------:R-:W-:Y:S02]  /*02d0*/  SEL R0, R3.reuse, R0, !P1 ;  /* 0x0000000003007207 */ /* 0x040fe40004800000 */
[----:B------:R-:W-:-:S03]  /*02e0*/  SEL R2, R3, R2, !P1 ;  /* 0x0000000203027207 */ /* 0x000fc60004800000 */
[-CC-:B------:R-:W-:Y:S02]  /*02f0*/  IMAD R3, R0, R6.reuse, R13.reuse ;  /* 0x0000000600037224 */ /* 0x180fe400078e020d */
[----:B------:R-:W-:Y:S02]  /*0300*/  IMAD R5, R2, R6, R13 ;  /* 0x0000000602057224 */ /* 0x000fe400078e020d */
[----:B------:R-:W-:-:S04]  /*0310*/  IMAD.WIDE R2, R3, 0x4, R8 ;  /* 0x0000000403027825 */ /* 0x000fc800078e0208 */
[----:B------:R-:W-:Y:S01]  /*0320*/  IMAD.WIDE R8, R5, 0x4, R8 ;  /* 0x0000000405087825 */ /* 0x000fe200078e0208 */
[----:B------:R0:W4:Y:S04]  /*0330*/  LDG.E R0, desc[UR4][R2.64] ;  /* 0x0000000402007981 */ /* 0x000128000c1e1900 */
[----:B------:R1:W4:Y:S01]  /*0340*/  LDG.E R15, desc[UR4][R8.64] ;  /* 0x00000004080f7981 */ /* 0x000322000c1e1900 */
[----:B------:R-:W-:-:S04]  /*0350*/  IABS R5, R6 ;  /* 0x0000000600057213 */ /* 0x000fc80000000000 */
[----:B------:R-:W5:Y:S01]  /*0360*/  I2F.RP R12, R5 ;  /* 0x00000005000c7306 */ /* 0x000f620000209400 */
[----:B--2---:R-:W-:-:S07]  /*0370*/  FMUL R10, R10, R10 ;  /* 0x0000000a0a0a7220 */ /* 0x004fce0000400000 */
[----:B------:R-:W0:Y:S08]  /*0380*/  F2F.F64.F32 R10, R10 ;  /* 0x0000000a000a7310 */ /* 0x000e300000201800 */
[----:B-----5:R-:W2:Y:S08]  /*0390*/  MUFU.RCP R12, R12 ;  /* 0x0000000c000c7308 */ /* 0x020eb00000001000 */
[----:B0-----:R-:W1:Y:S01]  /*03a0*/  MUFU.RCP64H R3, R11 ;  /* 0x0000000b00037308 */ /* 0x001e620000001800 */
[----:B--2---:R-:W-:-:S07]  /*03b0*/  VIADD R18, R12, 0xffffffe ;  /* 0x0ffffffe0c127836 */ /* 0x004fce0000000000 */
[----:B------:R0:W2:Y:S01]  /*03c0*/  F2I.FTZ.U32.TRUNC.NTZ R19, R18 ;  /* 0x0000001200137305 */ /* 0x0000a2000021f000 */
[----:B------:R-:W-:-:S06]  /*03d0*/  IMAD.MOV.U32 R2, RZ, RZ, 0x1 ;  /* 0x00000001ff027424 */ /* 0x000fcc00078e00ff */
[----:B-1----:R-:W-:Y:S01]  /*03e0*/  DFMA R8, -R10, R2, 1 ;  /* 0x3ff000000a08742b */ /* 0x002fe20000000102 */
[----:B0-----:R-:W-:Y:S01]  /*03f0*/  MOV R18, RZ ;  /* 0x000000ff00127202 */ /* 0x001fe20000000f00 */
[----:B--2---:R-:W-:Y:S01]  /*0400*/  IMAD.MOV R14, RZ, RZ, -R19 ;  /* 0x000000ffff0e7224 */ /* 0x004fe200078e0a13 */
[----:B------:R-:W-:-:S03]  /*0410*/  IADD3 R7, PT, PT, R13, -0x1, R6 ;  /* 0xffffffff0d077810 */ /* 0x000fc60007ffe006 */
[----:B------:R-:W-:Y:S02]  /*0420*/  IMAD R17, R14, R5, RZ ;  /* 0x000000050e117224 */ /* 0x000fe400078e02ff */
[----:B------:R-:W-:Y:S01]  /*0430*/  DFMA R8, R8, R8, R8 ;  /* 0x000000080808722b */ /* 0x000fe20000000008 */
[----:B------:R-:W-:Y:S01]  /*0440*/  IABS R20, R7 ;  /* 0x0000000700147213 */ /* 0x000fe20000000000 */
[----:B------:R-:W-:-:S04]  /*0450*/  IMAD.HI.U32 R19, R19, R17, R18 ;  /* 0x0000001113137227 */ /* 0x000fc800078e0012 */
[----:B------:R-:W-:Y:S02]  /*0460*/  VIADD R22, R13, 0x1 ;  /* 0x000000010d167836 */ /* 0x000fe40000000000 */
[----:B------:R-:W-:Y:S01]  /*0470*/  DFMA R2, R2, R8, R2 ;  /* 0x000000080202722b */ /* 0x000fe20000000002 */
[----:B------:R-:W-:Y:S02]  /*0480*/  IMAD.HI.U32 R12, R19, R20, RZ ;  /* 0x00000014130c7227 */ /* 0x000fe400078e00ff */
[----:B------:R-:W-:Y:S02]  /*0490*/  IABS R18, R22 ;  /* 0x0000001600127213 */ /* 0x000fe40000000000 */
[----:B------:R-:W-:-:S03]  /*04a0*/  IMAD.MOV R12, RZ, RZ, -R12 ;  /* 0x000000ffff0c7224 */ /* 0x000fc600078e0a0c */
[----:B------:R-:W-:-:S04]  /*04b0*/  IMAD.HI.U32 R19, R19, R18, RZ ;  /* 0x0000001213137227 */ /* 0x000fc800078e00ff */
[----:B------:R-:W-:Y:S01]  /*04c0*/  IMAD R20, R5, R12, R20 ;  /* 0x0000000c05147224 */ /* 0x000fe200078e0214 */
[----:B------:R-:W-:Y:S01]  /*04d0*/  DFMA R12, -R10, R2, 1 ;  /* 0x3ff000000a0c742b */ /* 0x000fe20000000102 */
[----:B------:R-:W-:-:S03]  /*04e0*/  IMAD.MOV R19, RZ, RZ, -R19 ;  /* 0x000000ffff137224 */ /* 0x000fc600078e0a13 */
[----:B------:R-:W-:-:S04]  /*04f0*/  ISETP.GT.U32.AND P0, PT, R5, R20, PT ;  /* 0x000000140500720c */ /* 0x000fc80003f04070 */
[----:B------:R-:W-:-:S09]  /*0500*/  DFMA R2, R2, R12, R2 ;  /* 0x0000000c0202722b */ /* 0x000fd20000000002 */
[----:B------:R-:W-:-:S05]  /*0510*/  @!P0 IMAD.IADD R20, R20, 0x1, -R5 ;  /* 0x0000000114148824 */ /* 0x000fca00078e0a05 */
[----:B------:R-:W-:Y:S02]  /*0520*/  ISETP.GT.U32.AND P2, PT, R5, R20, PT ;  /* 0x000000140500720c */ /* 0x000fe40003f44070 */
[----:B------:R-:W-:-:S11]  /*0530*/  ISETP.GE.AND P0, PT, R7, RZ, PT ;  /* 0x000000ff0700720c */ /* 0x000fd60003f06270 */
[----:B------:R-:W-:-:S05]  /*0540*/  @!P2 IADD3 R20, PT, PT, R20, -R5, RZ ;  /* 0x800000051414a210 */ /* 0x000fca0007ffe0ff */
[----:B------:R-:W-:Y:S01]  /*0550*/  @!P0 IMAD.MOV R20, RZ, RZ, -R20 ;  /* 0x000000ffff148224 */ /* 0x000fe200078e0a14 */
[----:B------:R-:W-:Y:S01]  /*0560*/  ISETP.NE.AND P2, PT, R6, RZ, PT ;  /* 0x000000ff0600720c */ /* 0x000fe20003f45270 */
[----:B------:R-:W-:Y:S01]  /*0570*/  BSSY.RECONVERGENT B0, `(.L_x_5) ;  /* 0x000001f000007945 */ /* 0x000fe20003800200 */
[----:B---3--:R-:W0:Y:S01]  /*0580*/  F2F.F64.F32 R16, R16 ;  /* 0x0000001000107310 */ /* 0x008e220000201800 */
[----:B----4-:R-:W-:-:S07]  /*0590*/  FADD R23, R0, R15 ;  /* 0x0000000f00177221 */ /* 0x010fce0000000000 */
[----:B------:R-:W1:Y:S01]  /*05a0*/  F2F.F64.F32 R8, R23 ;  /* 0x0000001700087310 */ /* 0x000e620000201800 */
[----:B0-----:R-:W-:Y:S01]  /*05b0*/  DADD R14, R16, R16 ;  /* 0x00000000100e7229 */ /* 0x001fe20000000010 */
[----:B------:R-:W-:-:S05]  /*05c0*/  IMAD R0, R5, R19, R18 ;  /* 0x0000001305007224 */ /* 0x000fca00078e0212 */
[----:B------:R-:W-:Y:S02]  /*05d0*/  ISETP.GT.U32.AND P1, PT, R5, R0, PT ;  /* 0x000000000500720c */ /* 0x000fe40003f24070 */
[----:B-1----:R-:W-:-:S08]  /*05e0*/  DADD R8, R8, -R14 ;  /* 0x0000000008087229 */ /* 0x002fd0000000080e */
[----:B------:R-:W-:-:S03]  /*05f0*/  DMUL R12, R8, R2 ;  /* 0x00000002080c7228 */ /* 0x000fc60000000000 */
[----:B------:R-:W-:-:S05]  /*0600*/  @!P1 IMAD.IADD R0, R0, 0x1, -R5 ;  /* 0x0000000100009824 */ /* 0x000fca00078e0a05 */
[----:B------:R-:W-:Y:S01]  /*0610*/  DFMA R18, -R10, R12, R8 ;  /* 0x0000000c0a12722b */ /* 0x000fe20000000108 */
[----:B------:R-:W-:Y:S02]  /*0620*/  ISETP.GT.U32.AND P3, PT, R5, R0, PT ;  /* 0x000000000500720c */ /* 0x000fe40003f64070 */
[----:B------:R-:W-:-:S05]  /*0630*/  ISETP.GE.AND P1, PT, R22, RZ, PT ;  /* 0x000000ff1600720c */ /* 0x000fca0003f26270 */
[----:B------:R-:W-:-:S06]  /*0640*/  DFMA R2, R2, R18, R12 ;  /* 0x000000120202722b */ /* 0x000fcc000000000c */
[----:B------:R-:W-:-:S04]  /*0650*/  @!P3 IMAD.IADD R0, R0, 0x1, -R5 ;  /* 0x000000010000b824 */ /* 0x000fc800078e0a05 */
[----:B------:R-:W-:Y:S01]  /*0660*/  FFMA R7, RZ, R11, R3 ;  /* 0x0000000bff077223 */ /* 0x000fe20000000003 */
[----:B------:R-:W-:Y:S01]  /*0670*/  @!P1 IMAD.MOV R0, RZ, RZ, -R0 ;  /* 0x000000ffff009224 */ /* 0x000fe200078e0a00 */
[----:B------:R-:W-:-:S03]  /*0680*/  FSETP.GEU.AND P1, PT, |R9|, 6.5827683646048100446e-37, PT ;  /* 0x036000000900780b */ /* 0x000fc60003f2e200 */
[----:B------:R-:W-:Y:S02]  /*0690*/  FSETP.GT.AND P0, PT, |R7|, 1.469367938527859385e-39, PT ;  /* 0x001000000700780b */ /* 0x000fe40003f04200 */
[----:B------:R-:W-:-:S04]  /*06a0*/  LOP3.LUT R5, RZ, R6, RZ, 0x33, !PT ;  /* 0x00000006ff057212 */ /* 0x000fc800078e33ff */
[C---:B------:R-:W-:Y:S02]  /*06b0*/  SEL R20, R5.reuse, R20, !P2 ;  /* 0x0000001405147207 */ /* 0x040fe40005000000 */
[----:B------:R-:W-:-:S03]  /*06c0*/  SEL R0, R5, R0, !P2 ;  /* 0x0000000005007207 */ /* 0x000fc60005000000 */
[CC--:B------:R-:W-:Y:S02]  /*06d0*/  IMAD R5, R21.reuse, R6.reuse, R20 ;  /* 0x0000000615057224 */ /* 0x0c0fe400078e0214 */
[----:B------:R-:W-:Y:S01]  /*06e0*/  IMAD R6, R21, R6, R0 ;  /* 0x0000000615067224 */ /* 0x000fe200078e0200 */
[----:B------:R-:W-:Y:S06]  /*06f0*/  @P0 BRA P1, `(.L_x_6) ;  /* 0x0000000000180947 */ /* 0x000fec0000800000 */
[----:B------:R-:W-:Y:S01]  /*0700*/  IMAD.MOV.U32 R7, RZ, RZ, R8 ;  /* 0x000000ffff077224 */ /* 0x000fe200078e0008 */
[----:B------:R-:W-:Y:S02]  /*0710*/  MOV R18, R9 ;  /* 0x0000000900127202 */ /* 0x000fe40000000f00 */
[----:B------:R-:W-:-:S07]  /*0720*/  MOV R0, 0x740 ;  /* 0x0000074000007802 */ /* 0x000fce0000000f00 */
[----:B------:R-:W-:Y:S05]  /*0730*/  CALL.REL.NOINC `($__internal_0_$__cuda_sm20_div_rn_f64_full) ;  /* 0x0000000000e07944 */ /* 0x000fea0003c00000 */
[----:B------:R-:W-:Y:S02]  /*0740*/  IMAD.MOV.U32 R2, RZ, RZ, R20 ;  /* 0x000000ffff027224 */ /* 0x000fe400078e0014 */
[----:B------:R-:W-:-:S07]  /*0750*/  IMAD.MOV.U32 R3, RZ, RZ, R21 ;  /* 0x000000ffff037224 */ /* 0x000fce00078e0015 */
.L_x_6:
[----:B------:R-:W-:Y:S05]  /*0760*/  BSYNC.RECONVERGENT B0 ;  /* 0x0000000000007941 */ /* 0x000fea0003800200 */
.L_x_5:
[----:B------:R-:W0:Y:S02]  /*0770*/  LDC.64 R8, c[0x0][0x380] ;  /* 0x0000e000ff087b82 */ /* 0x000e240000000a00 */
[----:B0-----:R-:W-:-:S04]  /*0780*/  IMAD.WIDE R10, R5, 0x4, R8 ;  /* 0x00000004050a7825 */ /* 0x001fc800078e0208 */
[----:B------:R-:W-:Y:S02]  /*0790*/  IMAD.WIDE R6, R6, 0x4, R8 ;  /* 0x0000000406067825 */ /* 0x000fe400078e0208 */
[----:B------:R-:W2:Y:S01]  /*07a0*/  LDG.E R10, desc[UR4][R10.64] ;  /* 0x000000040a0a7981 */ /* 0x000ea2000c1e1900 */
[----:B------:R-:W0:Y:S03]  /*07b0*/  LDC R8, c[0x0][0x39c] ;  /* 0x0000e700ff087b82 */ /* 0x000e260000000800 */
[----:B------:R-:W2:Y:S01]  /*07c0*/  LDG.E R7, desc[UR4][R6.64] ;  /* 0x0000000406077981 */ /* 0x000ea2000c1e1900 */
[----:B------:R-:W-:Y:S01]  /*07d0*/  IMAD.MOV.U32 R18, RZ, RZ, 0x1 ;  /* 0x00000001ff127424 */ /* 0x000fe200078e00ff */
[----:B------:R-:W-:Y:S01]  /*07e0*/  BSSY.RECONVERGENT B0, `(.L_x_7) ;  /* 0x000001b000007945 */ /* 0x000fe20003800200 */
[----:B0-----:R-:W-:-:S06]  /*07f0*/  FMUL R8, R8, R8 ;  /* 0x0000000808087220 */ /* 0x001fcc0000400000 */
[----:B------:R-:W0:Y:S08]  /*0800*/  F2F.F64.F32 R8, R8 ;  /* 0x0000000800087310 */ /* 0x000e300000201800 */
[----:B0-----:R-:W0:Y:S02]  /*0810*/  MUFU.RCP64H R19, R9 ;  /* 0x0000000900137308 */ /* 0x001e240000001800 */
[----:B0-----:R-:W-:-:S08]  /*0820*/  DFMA R12, -R8, R18, 1 ;  /* 0x3ff00000080c742b */ /* 0x001fd00000000112 */
[----:B------:R-:W-:-:S08]  /*0830*/  DFMA R20, R12, R12, R12 ;  /* 0x0000000c0c14722b */ /* 0x000fd0000000000c */
[----:B------:R-:W-:Y:S01]  /*0840*/  DFMA R20, R18, R20, R18 ;  /* 0x000000141214722b */ /* 0x000fe20000000012 */
[----:B--2---:R-:W-:-:S07]  /*0850*/  FADD R0, R10, R7 ;  /* 0x000000070a007221 */ /* 0x004fce0000000000 */
[----:B------:R-:W-:Y:S01]  /*0860*/  DFMA R6, -R8, R20, 1 ;  /* 0x3ff000000806742b */ /* 0x000fe20000000114 */
[----:B------:R-:W0:Y:S07]  /*0870*/  F2F.F64.F32 R12, R0 ;  /* 0x00000000000c7310 */ /* 0x000e2e0000201800 */
[----:B------:R-:W-:Y:S02]  /*0880*/  DFMA R6, R20, R6, R20 ;  /* 0x000000061406722b */ /* 0x000fe40000000014 */
[----:B0-----:R-:W-:-:S08]  /*0890*/  DADD R14, -R14, R12 ;  /* 0x000000000e0e7229 */ /* 0x001fd0000000010c */
[----:B------:R-:W-:Y:S02]  /*08a0*/  DMUL R10, R14, R6 ;  /* 0x000000060e0a7228 */ /* 0x000fe40000000000 */
[----:B------:R-:W-:-:S06]  /*08b0*/  FSETP.GEU.AND P1, PT, |R15|, 6.5827683646048100446e-37, PT ;  /* 0x036000000f00780b */ /* 0x000fcc0003f2e200 */
[----:B------:R-:W-:-:S08]  /*08c0*/  DFMA R12, -R8, R10, R14 ;  /* 0x0000000a080c722b */ /* 0x000fd0000000010e */
[----:B------:R-:W-:-:S10]  /*08d0*/  DFMA R6, R6, R12, R10 ;  /* 0x0000000c0606722b */ /* 0x000fd4000000000a */
[----:B------:R-:W-:-:S05]  /*08e0*/  FFMA R5, RZ, R9, R7 ;  /* 0x00000009ff057223 */ /* 0x000fca0000000007 */
[----:B------:R-:W-:-:S13]  /*08f0*/  FSETP.GT.AND P0, PT, |R5|, 1.469367938527859385e-39, PT ;  /* 0x001000000500780b */ /* 0x000fda0003f04200 */
[----:B------:R-:W-:Y:S05]  /*0900*/  @P0 BRA P1, `(.L_x_8) ;  /* 0x0000000000200947 */ /* 0x000fea0000800000 */
[----:B------:R-:W-:Y:S01]  /*0910*/  IMAD.MOV.U32 R7, RZ, RZ, R14 ;  /* 0x000000ffff077224 */ /* 0x000fe200078e000e */
[----:B------:R-:W-:Y:S01]  /*0920*/  MOV R18, R15 ;  /* 0x0000000f00127202 */ /* 0x000fe20000000f00 */
[----:B------:R-:W-:Y:S01]  /*0930*/  IMAD.MOV.U32 R10, RZ, RZ, R8 ;  /* 0x000000ffff0a7224 */ /* 0x000fe200078e0008 */
[----:B------:R-:W-:Y:S01]  /*0940*/  MOV R0, 0x970 ;  /* 0x0000097000007802 */ /* 0x000fe20000000f00 */
[----:B------:R-:W-:-:S07]  /*0950*/  IMAD.MOV.U32 R11, RZ, RZ, R9 ;  /* 0x000000ffff0b7224 */ /* 0x000fce00078e0009 */
[----:B------:R-:W-:Y:S05]  /*0960*/  CALL.REL.NOINC `($__internal_0_$__cuda_sm20_div_rn_f64_full) ;  /* 0x0000000000547944 */ /* 0x000fea0003c00000 */
[----:B------:R-:W-:Y:S02]  /*0970*/  IMAD.MOV.U32 R6, RZ, RZ, R20 ;  /* 0x000000ffff067224 */ /* 0x000fe400078e0014 */
[----:B------:R-:W-:-:S07]  /*0980*/  IMAD.MOV.U32 R7, RZ, RZ, R21 ;  /* 0x000000ffff077224 */ /* 0x000fce00078e0015 */
.L_x_8:
[----:B------:R-:W-:Y:S05]  /*0990*/  BSYNC.RECONVERGENT B0 ;  /* 0x0000000000007941 */ /* 0x000fea0003800200 */
.L_x_7:
[----:B------:R-:W0:Y:S01]  /*09a0*/  LDC.64 R8, c[0x0][0x388] ;  /* 0x0000e200ff087b82 */ /* 0x000e220000000a00 */
[----:B------:R-:W-:Y:S01]  /*09b0*/  DADD R2, R6, R2 ;  /* 0x0000000006027229 */ /* 0x000fe20000000002 */
[----:B------:R-:W-:Y:S01]  /*09c0*/  UMOV UR6, 0xeb1c432d ;  /* 0xeb1c432d00067882 */ /* 0x000fe20000000000 */
[----:B------:R-:W-:-:S05]  /*09d0*/  UMOV UR7, 0x3f1a36e2 ;  /* 0x3f1a36e200077882 */ /* 0x000fca0000000000 */
[----:B------:R-:W1:Y:S01]  /*09e0*/  LDC.64 R12, c[0x0][0x390] ;  /* 0x0000e400ff0c7b82 */ /* 0x000e620000000a00 */
[----:B0-----:R-:W-:-:S06]  /*09f0*/  IMAD.WIDE R8, R4, 0x4, R8 ;  /* 0x0000000404087825 */ /* 0x001fcc00078e0208 */
[----:B------:R-:W2:Y:S01]  /*0a00*/  LDG.E R8, desc[UR4][R8.64] ;  /* 0x0000000408087981 */ /* 0x000ea2000c1e1900 */
[----:B------:R-:W0:Y:S01]  /*0a10*/  F2F.F32.F64 R2, R2 ;  /* 0x0000000200027310 */ /* 0x000e220000301000 */
[----:B-1----:R-:W-:-:S07]  /*0a20*/  IMAD.WIDE R4, R4, 0x4, R12 ;  /* 0x0000000404047825 */ /* 0x002fce00078e020c */
[----:B0-----:R-:W0:Y:S02]  /*0a30*/  F2F.F64.F32 R6, R2 ;  /* 0x0000000200067310 */ /* 0x001e240000201800 */
[----:B0-----:R-:W-:Y:S01]  /*0a40*/  DFMA R6, R6, UR6, R16 ;  /* 0x0000000606067c2b */ /* 0x001fe20008000010 */
[----:B------:R-:W-:Y:S01]  /*0a50*/  UMOV UR6, 0x9999999a ;  /* 0x9999999a00067882 */ /* 0x000fe20000000000 */
[----:B------:R-:W-:-:S04]  /*0a60*/  UMOV UR7, 0x3ff99999 ;  /* 0x3ff9999900077882 */ /* 0x000fc80000000000 */
[----:B--2---:R-:W0:Y:S02]  /*0a70*/  F2F.F64.F32 R10, R8 ;  /* 0x00000008000a7310 */ /* 0x004e240000201800 */
[----:B0-----:R-:W-:-:S10]  /*0a80*/  DFMA R6, R10, UR6, R6 ;  /* 0x000000060a067c2b */ /* 0x001fd40008000006 */
[----:B------:R-:W0:Y:S02]  /*0a90*/  F2F.F32.F64 R7, R6 ;  /* 0x0000000600077310 */ /* 0x000e240000301000 */
[----:B0-----:R-:W-:Y:S01]  /*0aa0*/  STG.E desc[UR4][R4.64], R7 ;  /* 0x0000000704007986 */ /* 0x001fe2000c101904 */
[----:B------:R-:W-:Y:S05]  /*0ab0*/  EXIT ;  /* 0x000000000000794d */ /* 0x000fea0003800000 */
        .weak           $__internal_0_$__cuda_sm20_div_rn_f64_full
        .type           $__internal_0_$__cuda_sm20_div_rn_f64_full,@function
        .size           $__internal_0_$__cuda_sm20_div_rn_f64_full,(.L_x_94 - $__internal_0_$__cuda_sm20_div_rn_f64_full)
$__internal_0_$__cuda_sm20_div_rn_f64_full:
[C---:B------:R-:W-:Y:S01]  /*0ac0*/  FSETP.GEU.AND P0, PT, |R11|.reuse, 1.469367938527859385e-39, PT ;  /* 0x001000000b00780b */ /* 0x040fe20003f0e200 */
[----:B------:R-:W-:Y:S01]  /*0ad0*/  IMAD.MOV.U32 R9, RZ, RZ, R18 ;  /* 0x000000ffff097224 */ /* 0x000fe200078e0012 */
[C---:B------:R-:W-:Y:S01]  /*0ae0*/  LOP3.LUT R12, R11.reuse, 0x800fffff, RZ, 0xc0, !PT ;  /* 0x800fffff0b0c7812 */ /* 0x040fe200078ec0ff */
[----:B------:R-:W-:Y:S01]  /*0af0*/  IMAD.MOV.U32 R18, RZ, RZ, 0x1 ;  /* 0x00000001ff127424 */ /* 0x000fe200078e00ff */
[----:B------:R-:W-:Y:S01]  /*0b00*/  LOP3.LUT R28, R11, 0x7ff00000, RZ, 0xc0, !PT ;  /* 0x7ff000000b1c7812 */ /* 0x000fe200078ec0ff */
[----:B------:R-:W-:Y:S01]  /*0b10*/  IMAD.MOV.U32 R8, RZ, RZ, R7 ;  /* 0x000000ffff087224 */ /* 0x000fe200078e0007 */
[----:B------:R-:W-:Y:S01]  /*0b20*/  LOP3.LUT R13, R12, 0x3ff00000, RZ, 0xfc, !PT ;  /* 0x3ff000000c0d7812 */ /* 0x000fe200078efcff */
[----:B------:R-:W-:Y:S01]  /*0b30*/  IMAD.MOV.U32 R26, RZ, RZ, 0x1ca00000 ;  /* 0x1ca00000ff1a7424 */ /* 0x000fe200078e00ff */
[----:B------:R-:W-:Y:S01]  /*0b40*/  MOV R12, R10 ;  /* 0x0000000a000c7202 */ /* 0x000fe20000000f00 */
[----:B------:R-:W-:Y:S01]  /*0b50*/  BSSY.RECONVERGENT B1, `(.L_x_9) ;  /* 0x0000050000017945 */ /* 0x000fe20003800200 */
[----:B------:R-:W-:-:S02]  /*0b60*/  FSETP.GEU.AND P2, PT, |R9|, 1.469367938527859385e-39, PT ;  /* 0x001000000900780b */ /* 0x000fc40003f4e200 */
[----:B------:R-:W-:Y:S01]  /*0b70*/  LOP3.LUT R7, R9, 0x7ff00000, RZ, 0xc0, !PT ;  /* 0x7ff0000009077812 */ /* 0x000fe200078ec0ff */
[----:B------:R-:W-:-:S03]  /*0b80*/  @!P0 DMUL R12, R10, 8.98846567431157953865e+307 ;  /* 0x7fe000000a0c8828 */ /* 0x000fc60000000000 */
[----:B------:R-:W-:Y:S01]  /*0b90*/  ISETP.GE.U32.AND P1, PT, R7, R28, PT ;  /* 0x0000001c0700720c */ /* 0x000fe20003f26070 */
[----:B------:R-:W-:Y:S02]  /*0ba0*/  IMAD.MOV.U32 R27, RZ, RZ, R7 ;  /* 0x000000ffff1b7224 */ /* 0x000fe400078e0007 */
[----:B------:R-:W0:Y:S04]  /*0bb0*/  MUFU.RCP64H R19, R13 ;  /* 0x0000000d00137308 */ /* 0x000e280000001800 */
[----:B------:R-:W-:Y:S02]  /*0bc0*/  @!P2 LOP3.LUT R22, R11, 0x7ff00000, RZ, 0xc0, !PT ;  /* 0x7ff000000b16a812 */ /* 0x000fe400078ec0ff */
[----:B------:R-:W-:Y:S02]  /*0bd0*/  @!P0 LOP3.LUT R28, R13, 0x7ff00000, RZ, 0xc0, !PT ;  /* 0x7ff000000d1c8812 */ /* 0x000fe400078ec0ff */
[----:B------:R-:W-:Y:S01]  /*0be0*/  @!P2 ISETP.GE.U32.AND P3, PT, R7, R22, PT ;  /* 0x000000160700a20c */ /* 0x000fe20003f66070 */
[----:B------:R-:W-:-:S02]  /*0bf0*/  @!P2 IMAD.MOV.U32 R22, RZ, RZ, RZ ;  /* 0x000000ffff16a224 */ /* 0x000fc400078e00ff */
[----:B------:R-:W-:Y:S01]  /*0c00*/  VIADD R29, R28, 0xffffffff ;  /* 0xffffffff1c1d7836 */ /* 0x000fe20000000000 */
[----:B------:R-:W-:-:S04]  /*0c10*/  @!P2 SEL R23, R26, 0x63400000, !P3 ;  /* 0x634000001a17a807 */ /* 0x000fc80005800000 */
[----:B------:R-:W-:Y:S01]  /*0c20*/  @!P2 LOP3.LUT R23, R23, 0x80000000, R9, 0xf8, !PT ;  /* 0x800000001717a812 */ /* 0x000fe200078ef809 */
[----:B0-----:R-:W-:-:S03]  /*0c30*/  DFMA R20, R18, -R12, 1 ;  /* 0x3ff000001214742b */ /* 0x001fc6000000080c */
[----:B------:R-:W-:-:S05]  /*0c40*/  @!P2 LOP3.LUT R23, R23, 0x100000, RZ, 0xfc, !PT ;  /* 0x001000001717a812 */ /* 0x000fca00078efcff */
[----:B------:R-:W-:-:S08]  /*0c50*/  DFMA R20, R20, R20, R20 ;  /* 0x000000141414722b */ /* 0x000fd00000000014 */
[----:B------:R-:W-:Y:S01]  /*0c60*/  DFMA R20, R18, R20, R18 ;  /* 0x000000141214722b */ /* 0x000fe20000000012 */
[----:B------:R-:W-:Y:S02]  /*0c70*/  SEL R19, R26, 0x63400000, !P1 ;  /* 0x634000001a137807 */ /* 0x000fe40004800000 */
[----:B------:R-:W-:Y:S02]  /*0c80*/  MOV R18, R8 ;  /* 0x0000000800127202 */ /* 0x000fe40000000f00 */
[----:B------:R-:W-:-:S03]  /*0c90*/  LOP3.LUT R19, R19, 0x800fffff, R9, 0xf8, !PT ;  /* 0x800fffff13137812 */ /* 0x000fc600078ef809 */
[----:B------:R-:W-:-:S03]  /*0ca0*/  DFMA R24, R20, -R12, 1 ;  /* 0x3ff000001418742b */ /* 0x000fc6000000080c */
[----:B------:R-:W-:-:S05]  /*0cb0*/  @!P2 DFMA R18, R18, 2, -R22 ;  /* 0x400000001212a82b */ /* 0x000fca0000000816 */
[----:B------:R-:W-:-:S05]  /*0cc0*/  DFMA R24, R20, R24, R20 ;  /* 0x000000181418722b */ /* 0x000fca0000000014 */
[----:B------:R-:W-:-:S03]  /*0cd0*/  @!P2 LOP3.LUT R27, R19, 0x7ff00000, RZ, 0xc0, !PT ;  /* 0x7ff00000131ba812 */ /* 0x000fc600078ec0ff */
[----:B------:R-:W-:Y:S02]  /*0ce0*/  DMUL R20, R24, R18 ;  /* 0x0000001218147228 */ /* 0x000fe40000000000 */
[----:B------:R-:W-:-:S05]  /*0cf0*/  VIADD R22, R27, 0xffffffff ;  /* 0xffffffff1b167836 */ /* 0x000fca0000000000 */
[----:B------:R-:W-:Y:S01]  /*0d00*/  ISETP.GT.U32.AND P0, PT, R22, 0x7feffffe, PT ;  /* 0x7feffffe1600780c */ /* 0x000fe20003f04070 */
[----:B------:R-:W-:-:S03]  /*0d10*/  DFMA R22, R20, -R12, R18 ;  /* 0x8000000c1416722b */ /* 0x000fc60000000012 */
[----:B------:R-:W-:-:S05]  /*0d20*/  ISETP.GT.U32.OR P0, PT, R29, 0x7feffffe, P0 ;  /* 0x7feffffe1d00780c */ /* 0x000fca0000704470 */
[----:B------:R-:W-:-:S08]  /*0d30*/  DFMA R22, R24, R22, R20 ;  /* 0x000000161816722b */ /* 0x000fd00000000014 */
[----:B------:R-:W-:Y:S05]  /*0d40*/  @P0 BRA `(.L_x_10) ;  /* 0x00000000006c0947 */ /* 0x000fea0003800000 */
[----:B------:R-:W-:-:S04]  /*0d50*/  LOP3.LUT R20, R11, 0x7ff00000, RZ, 0xc0, !PT ;  /* 0x7ff000000b147812 */ /* 0x000fc800078ec0ff */
[CC--:B------:R-:W-:Y:S02]  /*0d60*/  VIADDMNMX R8, R7.reuse, -R20.reuse, 0xb9600000, !PT ;  /* 0xb960000007087446 */ /* 0x0c0fe40007800914 */
[----:B------:R-:W-:Y:S02]  /*0d70*/  ISETP.GE.U32.AND P0, PT, R7, R20, PT ;  /* 0x000000140700720c */ /* 0x000fe40003f06070 */
[----:B------:R-:W-:Y:S01]  /*0d80*/  VIMNMX R7, PT, PT, R8, 0x46a00000, PT ;  /* 0x46a0000008077848 */ /* 0x000fe20003fe0100 */
[----:B------:R-:W-:Y:S01]  /*0d90*/  IMAD.MOV.U32 R8, RZ, RZ, RZ ;  /* 0x000000ffff087224 */ /* 0x000fe200078e00ff */
[----:B------:R-:W-:-:S04]  /*0da0*/  SEL R26, R26, 0x63400000, !P0 ;  /* 0x634000001a1a7807 */ /* 0x000fc80004000000 */
[----:B------:R-:W-:-:S05]  /*0db0*/  IADD3 R7, PT, PT, -R26, R7, RZ ;  /* 0x000000071a077210 */ /* 0x000fca0007ffe1ff */
[----:B------:R-:W-:-:S06]  /*0dc0*/  VIADD R9, R7, 0x7fe00000 ;  /* 0x7fe0000007097836 */ /* 0x000fcc0000000000 */
[----:B------:R-:W-:-:S10]  /*0dd0*/  DMUL R20, R22, R8 ;  /* 0x0000000816147228 */ /* 0x000fd40000000000 */
[----:B------:R-:W-:-:S13]  /*0de0*/  FSETP.GTU.AND P0, PT, |R21|, 1.469367938527859385e-39, PT ;  /* 0x001000001500780b */ /* 0x000fda0003f0c200 */
[----:B------:R-:W-:Y:S05]  /*0df0*/  @P0 BRA `(.L_x_11) ;  /* 0x0000000000940947 */ /* 0x000fea0003800000 */
[----:B------:R-:W-:Y:S01]  /*0e00*/  DFMA R12, R22, -R12, R18 ;  /* 0x8000000c160c722b */ /* 0x000fe20000000012 */
[----:B------:R-:W-:-:S09]  /*0e10*/  IMAD.MOV.U32 R10, RZ, RZ, RZ ;  /* 0x000000ffff0a7224 */ /* 0x000fd200078e00ff */
[C---:B------:R-:W-:Y:S02]  /*0e20*/  FSETP.NEU.AND P0, PT, R13.reuse, RZ, PT ;  /* 0x000000ff0d00720b */ /* 0x040fe40003f0d000 */
[----:B------:R-:W-:-:S04]  /*0e30*/  LOP3.LUT R19, R13, 0x80000000, R11, 0x48, !PT ;  /* 0x800000000d137812 */ /* 0x000fc800078e480b */
[----:B------:R-:W-:-:S07]  /*0e40*/  LOP3.LUT R11, R19, R9, RZ, 0xfc, !PT ;  /* 0x00000009130b7212 */ /* 0x000fce00078efcff */
[----:B------:R-:W-:Y:S05]  /*0e50*/  @!P0 BRA `(.L_x_11) ;  /* 0x00000000007c8947 */ /* 0x000fea0003800000 */
[C---:B------:R-:W-:Y:S01]  /*0e60*/  IADD3 R9, PT, PT, -R7.reuse, RZ, RZ ;  /* 0x000000ff07097210 */ /* 0x040fe20007ffe1ff */
[----:B------:R-:W-:Y:S01]  /*0e70*/  IMAD.MOV.U32 R8, RZ, RZ, RZ ;  /* 0x000000ffff087224 */ /* 0x000fe200078e00ff */
[----:B------:R-:W-:Y:S01]  /*0e80*/  DMUL.RP R10, R22, R10 ;  /* 0x0000000a160a7228 */ /* 0x000fe20000008000 */
[----:B------:R-:W-:-:S04]  /*0e90*/  IADD3 R7, PT, PT, -R7, -0x43300000, RZ ;  /* 0xbcd0000007077810 */ /* 0x000fc80007ffe1ff */
[----:B------:R-:W-:-:S05]  /*0ea0*/  DFMA R8, R20, -R8, R22 ;  /* 0x800000081408722b */ /* 0x000fca0000000016 */
[----:B------:R-:W-:-:S05]  /*0eb0*/  LOP3.LUT R19, R11, R19, RZ, 0x3c, !PT ;  /* 0x000000130b137212 */ /* 0x000fca00078e3cff */
[----:B------:R-:W-:-:S04]  /*0ec0*/  FSETP.NEU.AND P0, PT, |R9|, R7, PT ;  /* 0x000000070900720b */ /* 0x000fc80003f0d200 */
[----:B------:R-:W-:Y:S02]  /*0ed0*/  FSEL R20, R10, R20, !P0 ;  /* 0x000000140a147208 */ /* 0x000fe40004000000 */
[----:B------:R-:W-:Y:S01]  /*0ee0*/  FSEL R21, R19, R21, !P0 ;  /* 0x0000001513157208 */ /* 0x000fe20004000000 */
[----:B------:R-:W-:Y:S06]  /*0ef0*/  BRA `(.L_x_11) ;  /* 0x0000000000547947 */ /* 0x000fec0003800000 */
.L_x_10:
[----:B------:R-:W-:-:S14]  /*0f00*/  DSETP.NAN.AND P0, PT, R8, R8, PT ;  /* 0x000000080800722a */ /* 0x000fdc0003f08000 */
[----:B------:R-:W-:Y:S05]  /*0f10*/  @P0 BRA `(.L_x_12) ;  /* 0x0000000000440947 */ /* 0x000fea0003800000 */
[----:B------:R-:W-:-:S14]  /*0f20*/  DSETP.NAN.AND P0, PT, R10, R10, PT ;  /* 0x0000000a0a00722a */ /* 0x000fdc0003f08000 */
[----:B------:R-:W-:Y:S05]  /*0f30*/  @P0 BRA `(.L_x_13) ;  /* 0x0000000000300947 */ /* 0x000fea0003800000 */
[----:B------:R-:W-:Y:S01]  /*0f40*/  ISETP.NE.AND P0, PT, R27, R28, PT ;  /* 0x0000001c1b00720c */ /* 0x000fe20003f05270 */
[----:B------:R-:W-:Y:S02]  /*0f50*/  IMAD.MOV.U32 R20, RZ, RZ, 0x0 ;  /* 0x00000000ff147424 */ /* 0x000fe400078e00ff */
[----:B------:R-:W-:-:S10]  /*0f60*/  IMAD.MOV.U32 R21, RZ, RZ, -0x80000 ;  /* 0xfff80000ff157424 */ /* 0x000fd400078e00ff */
[----:B------:R-:W-:Y:S05]  /*0f70*/  @!P0 BRA `(.L_x_11) ;  /* 0x0000000000348947 */ /* 0x000fea0003800000 */
[----:B------:R-:W-:Y:S02]  /*0f80*/  ISETP.NE.AND P0, PT, R27, 0x7ff00000, PT ;  /* 0x7ff000001b00780c */ /* 0x000fe40003f05270 */
[----:B------:R-:W-:Y:S02]  /*0f90*/  LOP3.LUT R21, R9, 0x80000000, R11, 0x48, !PT ;  /* 0x8000000009157812 */ /* 0x000fe400078e480b */
[----:B------:R-:W-:-:S13]  /*0fa0*/  ISETP.EQ.OR P0, PT, R28, RZ, !P0 ;  /* 0x000000ff1c00720c */ /* 0x000fda0004702670 */
[----:B------:R-:W-:Y:S02]  /*0fb0*/  @P0 LOP3.LUT R7, R21, 0x7ff00000, RZ, 0xfc, !PT ;  /* 0x7ff0000015070812 */ /* 0x000fe400078efcff */
[----:B------:R-:W-:Y:S01]  /*0fc0*/  @!P0 MOV R20, RZ ;  /* 0x000000ff00148202 */ /* 0x000fe20000000f00 */
[----:B------:R-:W-:Y:S02]  /*0fd0*/  @P0 IMAD.MOV.U32 R20, RZ, RZ, RZ ;  /* 0x000000ffff140224 */ /* 0x000fe400078e00ff */
[----:B------:R-:W-:Y:S01]  /*0fe0*/  @P0 IMAD.MOV.U32 R21, RZ, RZ, R7 ;  /* 0x000000ffff150224 */ /* 0x000fe200078e0007 */
[----:B------:R-:W-:Y:S06]  /*0ff0*/  BRA `(.L_x_11) ;  /* 0x0000000000147947 */ /* 0x000fec0003800000 */
.L_x_13:
[----:B------:R-:W-:Y:S01]  /*1000*/  LOP3.LUT R21, R11, 0x80000, RZ, 0xfc, !PT ;  /* 0x000800000b157812 */ /* 0x000fe200078efcff */
[----:B------:R-:W-:Y:S01]  /*1010*/  IMAD.MOV.U32 R20, RZ, RZ, R10 ;  /* 0x000000ffff147224 */ /* 0x000fe200078e000a */
[----:B------:R-:W-:Y:S06]  /*1020*/  BRA `(.L_x_11) ;  /* 0x0000000000087947 */ /* 0x000fec0003800000 */
.L_x_12:
[----:B------:R-:W-:Y:S02]  /*1030*/  LOP3.LUT R21, R9, 0x80000, RZ, 0xfc, !PT ;  /* 0x0008000009157812 */ /* 0x000fe400078efcff */
[----:B------:R-:W-:-:S07]  /*1040*/  MOV R20, R8 ;  /* 0x0000000800147202 */ /* 0x000fce0000000f00 */
.L_x_11:
[----:B------:R-:W-:Y:S05]  /*1050*/  BSYNC.RECONVERGENT B1 ;  /* 0x0000000000017941 */ /* 0x000fea0003800200 */
.L_x_9:
[----:B------:R-:W-:Y:S02]  /*1060*/  IMAD.MOV.U32 R8, RZ, RZ, R0 ;  /* 0x000000ffff087224 */ /* 0x000fe400078e0000 */
[----:B------:R-:W-:-:S04]  /*1070*/  IMAD.MOV.U32 R9, RZ, RZ, 0x0 ;  /* 0x00000000ff097424 */ /* 0x000fc800078e00ff */
[----:B------:R-:W-:Y:S05]  /*1080*/  RET.REL.NODEC R8 `(_Z7T_fieldPfS_S_ffii) ;  /* 0xffffffec08dc7950 */ /* 0x000fea0003c3ffff */
.L_x_14:
        /* <DEDUP_REMOVED lines=15> */
.L_x_94:


//--------------------- .text._Z11phase_fieldP17curandStateXORWOWPfS1_S1_S1_S1_S1_S1_ffii --------------------------
	.section	.text._Z11phase_fieldP17curandStateXORWOWPfS1_S1_S1_S1_S1_S1_ffii,"ax",@progbits
	.align	128
        .global         _Z11phase_fieldP17curandStateXORWOWPfS1_S1_S1_S1_S1_S1_ffii
        .type           _Z11phase_fieldP17curandStateXORWOWPfS1_S1_S1_S1_S1_S1_ffii,@function
        .size           _Z11phase_fieldP17curandStateXORWOWPfS1_S1_S1_S1_S1_S1_ffii,(.L_x_95 - _Z11phase_fieldP17curandStateXORWOWPfS1_S1_S1_S1_S1_S1_ffii)
        .other          _Z11phase_fieldP17curandStateXORWOWPfS1_S1_S1_S1_S1_S1_ffii,@"STO_CUDA_ENTRY STV_DEFAULT"
_Z11phase_fieldP17curandStateXORWOWPfS1_S1_S1_S1_S1_S1_ffii:
.text._Z11phase_fieldP17curandStateXORWOWPfS1_S1_S1_S1_S1_S1_ffii:
        /* <DEDUP_REMOVED lines=13> */
[----:B------:R-:W-:Y:S01]  /*00d0*/  IABS R6, R4 ;  /* 0x0000000400067213 */ /* 0x000fe20000000000 */
[----:B------:R-:W0:Y:S01]  /*00e0*/  LDC.64 R12, c[0x0][0x3b0] ;  /* 0x0000ec00ff0c7b82 */ /* 0x000e220000000a00 */
[C---:B------:R-:W-:Y:S01]  /*00f0*/  IADD3 R9, PT, PT, R7.reuse, 0x1, RZ ;  /* 0x0000000107097810 */ /* 0x040fe20007ffe0ff */
[----:B------:R-:W1:Y:S01]  /*0100*/  LDCU.64 UR4, c[0x0][0x358] ;  /* 0x00006b00ff0477ac */ /* 0x000e620008000a00 */
[----:B------:R-:W2:Y:S01]  /*0110*/  I2F.RP R0, R6 ;  /* 0x0000000600007306 */ /* 0x000ea20000209400 */
[----:B------:R-:W-:Y:S02]  /*0120*/  IADD3 R8, PT, PT, R7, -0x1, R4 ;  /* 0xffffffff07087810 */ /* 0x000fe40007ffe004 */
[----:B------:R-:W-:Y:S02]  /*0130*/  IABS R17, R9 ;  /* 0x0000000900117213 */ /* 0x000fe40000000000 */
[----:B------:R-:W-:-:S03]  /*0140*/  IABS R15, R8 ;  /* 0x00000008000f7213 */ /* 0x000fc60000000000 */
[----:B--2---:R-:W2:Y:S02]  /*0150*/  MUFU.RCP R0, R0 ;  /* 0x0000000000007308 */ /* 0x004ea40000001000 */
[----:B--2---:R-:W-:-:S06]  /*0160*/  VIADD R2, R0, 0xffffffe ;  /* 0x0ffffffe00027836 */ /* 0x004fcc0000000000 */
[----:B------:R2:W3:Y:S02]  /*0170*/  F2I.FTZ.U32.TRUNC.NTZ R3, R2 ;  /* 0x0000000200037305 */ /* 0x0004e4000021f000 */
[----:B--2---:R-:W-:Y:S02]  /*0180*/  IMAD.MOV.U32 R2, RZ, RZ, RZ ;  /* 0x000000ffff027224 */ /* 0x004fe400078e00ff */
[----:B---3--:R-:W-:-:S04]  /*0190*/  IMAD.MOV R11, RZ, RZ, -R3 ;  /* 0x000000ffff0b7224 */ /* 0x008fc800078e0a03 */
[----:B------:R-:W-:-:S04]  /*01a0*/  IMAD R11, R11, R6, RZ ;  /* 0x000000060b0b7224 */ /* 0x000fc800078e02ff */
[----:B------:R-:W-:Y:S02]  /*01b0*/  IMAD.HI.U32 R3, R3, R11, R2 ;  /* 0x0000000b03037227 */ /* 0x000fe400078e0002 */
[----:B------:R-:W2:Y:S04]  /*01c0*/  LDC.64 R10, c[0x0][0x3a0] ;  /* 0x0000e800ff0a7b82 */ /* 0x000ea80000000a00 */
[----:B------:R-:W-:-:S04]  /*01d0*/  IMAD.HI.U32 R0, R3, R17, RZ ;  /* 0x0000001103007227 */ /* 0x000fc800078e00ff */
[----:B------:R-:W-:-:S04]  /*01e0*/  IMAD.HI.U32 R3, R3, R15, RZ ;  /* 0x0000000f03037227 */ /* 0x000fc800078e00ff */
[----:B------:R-:W-:Y:S01]  /*01f0*/  IMAD.MOV R0, RZ, RZ, -R0 ;  /* 0x000000ffff007224 */ /* 0x000fe200078e0a00 */
[----:B------:R-:W-:-:S03]  /*0200*/  IADD3 R3, PT, PT, -R3, RZ, RZ ;  /* 0x000000ff03037210 */ /* 0x000fc60007ffe1ff */
[C---:B------:R-:W-:Y:S02]  /*0210*/  IMAD R17, R6.reuse, R0, R17 ;  /* 0x0000000006117224 */ /* 0x040fe400078e0211 */
[----:B------:R-:W-:Y:S02]  /*0220*/  IMAD R15, R6, R3, R15 ;  /* 0x00000003060f7224 */ /* 0x000fe400078e020f */
[----:B------:R-:W-:Y:S01]  /*0230*/  IMAD R0, R22, R4, R7 ;  /* 0x0000000416007224 */ /* 0x000fe200078e0207 */
[C---:B------:R-:W-:Y:S01]  /*0240*/  ISETP.GT.U32.AND P1, PT, R6.reuse, R17, PT ;  /* 0x000000110600720c */ /* 0x040fe20003f24070 */
[----:B------:R-:W3:Y:S01]  /*0250*/  LDC.64 R2, c[0x0][0x390] ;  /* 0x0000e400ff027b82 */ /* 0x000ee20000000a00 */
[----:B------:R-:W-:Y:S01]  /*0260*/  ISETP.GT.U32.AND P0, PT, R6, R15, PT ;  /* 0x0000000f0600720c */ /* 0x000fe20003f04070 */
[----:B0-----:R-:W-:-:S05]  /*0270*/  IMAD.WIDE R12, R0, 0x4, R12 ;  /* 0x00000004000c7825 */ /* 0x001fca00078e020c */
[----:B-1----:R3:W4:Y:S05]  /*0280*/  LDG.E R20, desc[UR4][R12.64] ;  /* 0x000000040c147981 */ /* 0x00272a000c1e1900 */
[--C-:B------:R-:W-:Y:S01]  /*0290*/  @!P1 IMAD.IADD R17, R17, 0x1, -R6.reuse ;  /* 0x0000000111119824 */ /* 0x100fe200078e0a06 */
[----:B------:R-:W-:Y:S01]  /*02a0*/  ISETP.GE.AND P1, PT, R8, RZ, PT ;  /* 0x000000ff0800720c */ /* 0x000fe20003f26270 */
[----:B------:R-:W-:Y:S01]  /*02b0*/  @!P0 IMAD.IADD R15, R15, 0x1, -R6 ;  /* 0x000000010f0f8824 */ /* 0x000fe200078e0a06 */
[----:B------:R-:W-:Y:S02]  /*02c0*/  ISETP.GE.AND P0, PT, R9, RZ, PT ;  /* 0x000000ff0900720c */ /* 0x000fe40003f06270 */
[C---:B------:R-:W-:Y:S01]  /*02d0*/  ISETP.GT.U32.AND P3, PT, R6.reuse, R17, PT ;  /* 0x000000110600720c */ /* 0x040fe20003f64070 */
[----:B------:R-:W0:Y:S01]  /*02e0*/  LDC.64 R8, c[0x0][0x388] ;  /* 0x0000e200ff087b82 */ /* 0x000e220000000a00 */
[----:B------:R-:W-:Y:S01]  /*02f0*/  ISETP.GT.U32.AND P2, PT, R6, R15, PT ;  /* 0x0000000f0600720c */ /* 0x000fe20003f44070 */
[----:B---3--:R-:W-:-:S10]  /*0300*/  IMAD.WIDE R12, R0, 0x4, R2 ;  /* 0x00000004000c7825 */ /* 0x008fd400078e0202 */
[----:B------:R-:W-:Y:S02]  /*0310*/  @!P3 IADD3 R17, PT, PT, R17, -R6, RZ ;  /* 0x800000061111b210 */ /* 0x000fe40007ffe0ff */
[----:B------:R-:W-:Y:S01]  /*0320*/  @!P2 IMAD.IADD R15, R15, 0x1, -R6 ;  /* 0x000000010f0fa824 */ /* 0x000fe200078e0a06 */
[----:B------:R-:W-:Y:S02]  /*0330*/  ISETP.NE.AND P2, PT, R4, RZ, PT ;  /* 0x000000ff0400720c */ /* 0x000fe40003f45270 */
[----:B------:R-:W-:Y:S01]  /*0340*/  @!P0 IMAD.MOV R17, RZ, RZ, -R17 ;  /* 0x000000ffff118224 */ /* 0x000fe200078e0a11 */
[----:B------:R-:W-:Y:S02]  /*0350*/  LOP3.LUT R6, RZ, R4, RZ, 0x33, !PT ;  /* 0x00000004ff067212 */ /* 0x000fe400078e33ff */
[----:B------:R-:W-:Y:S02]  /*0360*/  @!P1 IADD3 R15, PT, PT, -R15, RZ, RZ ;  /* 0x000000ff0f0f9210 */ /* 0x000fe40007ffe1ff */
[----:B------:R-:W-:-:S02]  /*0370*/  SEL R17, R6, R17, !P2 ;  /* 0x0000001106117207 */ /* 0x000fc40005000000 */
[----:B------:R-:W-:Y:S02]  /*0380*/  SEL R15, R6, R15, !P2 ;  /* 0x0000000f060f7207 */ /* 0x000fe40005000000 */
[----:B------:R1:W5:Y:S01]  /*0390*/  LDG.E R6, desc[UR4][R12.64] ;  /* 0x000000040c067981 */ /* 0x000362000c1e1900 */
[CC--:B------:R-:W-:Y:S02]  /*03a0*/  IMAD R32, R22.reuse, R4.reuse, R17 ;  /* 0x0000000416207224 */ /* 0x0c0fe400078e0211 */
[----:B------:R-:W-:Y:S02]  /*03b0*/  IMAD R34, R22, R4, R15 ;  /* 0x0000000416227224 */ /* 0x000fe400078e020f */
[----:B--2---:R-:W-:-:S04]  /*03c0*/  IMAD.WIDE R14, R32, 0x4, R10 ;  /* 0x00000004200e7825 */ /* 0x004fc800078e020a */
[----:B------:R-:W-:Y:S01]  /*03d0*/  IMAD.WIDE R16, R34, 0x4, R10 ;  /* 0x0000000422107825 */ /* 0x000fe200078e020a */
[----:B------:R1:W5:Y:S03]  /*03e0*/  LDG.E R23, desc[UR4][R14.64] ;  /* 0x000000040e177981 */ /* 0x000366000c1e1900 */
[----:B0-----:R-:W-:Y:S01]  /*03f0*/  IMAD.WIDE R10, R0, 0x4, R8 ;  /* 0x00000004000a7825 */ /* 0x001fe200078e0208 */
[----:B------:R1:W5:Y:S04]  /*0400*/  LDG.E R25, desc[UR4][R16.64] ;  /* 0x0000000410197981 */ /* 0x000368000c1e1900 */
[----:B------:R1:W5:Y:S01]  /*0410*/  LDG.E R35, desc[UR4][R10.64] ;  /* 0x000000040a237981 */ /* 0x000362000c1e1900 */
[----:B------:R-:W-:Y:S01]  /*0420*/  BSSY.RECONVERGENT B0, `(.L_x_15) ;  /* 0x0000011000007945 */ /* 0x000fe20003800200 */
[----:B----4-:R-:W0:Y:S02]  /*0430*/  F2F.F64.F32 R2, R20 ;  /* 0x0000001400027310 */ /* 0x010e240000201800 */
[----:B0-----:R-:W-:-:S08]  /*0440*/  DADD R2, -R2, 1 ;  /* 0x3ff0000002027429 */ /* 0x001fd00000000100 */
[----:B------:R-:W-:-:S08]  /*0450*/  DMUL R2, R2, 10 ;  /* 0x4024000002027828 */ /* 0x000fd00000000000 */
[----:B------:R-:W-:Y:S02]  /*0460*/  DSETP.GT.AND P0, PT, |R2|, 1, PT ;  /* 0x3ff000000200742a */ /* 0x000fe40003f04200 */
[----:B------:R-:W-:-:S10]  /*0470*/  DADD R18, -RZ, |R2| ;  /* 0x00000000ff127229 */ /* 0x000fd40000000502 */
[----:B------:R-:W-:Y:S02]  /*0480*/  IMAD.MOV.U32 R8, RZ, RZ, R18 ;  /* 0x000000ffff087224 */ /* 0x000fe400078e0012 */
[----:B------:R-:W-:Y:S01]  /*0490*/  IMAD.MOV.U32 R9, RZ, RZ, R19 ;  /* 0x000000ffff097224 */ /* 0x000fe200078e0013 */
[----:B-1----:R-:W-:Y:S06]  /*04a0*/  @!P0 BRA `(.L_x_16) ;  /* 0x0000000000208947 */ /* 0x002fec0003800000 */
[----:B------:R-:W0:Y:S01]  /*04b0*/  MUFU.RCP64H R9, R19 ;  /* 0x0000001300097308 */ /* 0x000e220000001800 */
[----:B------:R-:W-:Y:S01]  /*04c0*/  MOV R8, RZ ;  /* 0x000000ff00087202 */ /* 0x000fe20000000f00 */
[----:B------:R-:W-:-:S05]  /*04d0*/  DSETP.NEU.AND P1, PT, |R2|, +INF , PT ;  /* 0x7ff000000200742a */ /* 0x000fca0003f2d200 */
[----:B0-----:R-:W-:-:S08]  /*04e0*/  DFMA R10, -|R2|, R8, 1 ;  /* 0x3ff00000020a742b */ /* 0x001fd00000000308 */
[----:B------:R-:W-:-:S08]  /*04f0*/  DFMA R10, R10, R10, R10 ;  /* 0x0000000a0a0a722b */ /* 0x000fd0000000000a */
[----:B------:R-:W-:-:S10]  /*0500*/  DFMA R10, R8, R10, R8 ;  /* 0x0000000a080a722b */ /* 0x000fd40000000008 */
[----:B------:R-:W-:Y:S02]  /*0510*/  FSEL R8, R10, RZ, P1 ;  /* 0x000000ff0a087208 */ /* 0x000fe40000800000 */
[----:B------:R-:W-:-:S07]  /*0520*/  FSEL R9, R11, RZ, P1 ;  /* 0x000000ff0b097208 */ /* 0x000fce0000800000 */
.L_x_16:
[----:B------:R-:W-:Y:S05]  /*0530*/  BSYNC.RECONVERGENT B0 ;  /* 0x0000000000007941 */ /* 0x000fea0003800200 */
.L_x_15:
[----:B------:R-:W-:Y:S01]  /*0540*/  DMUL R10, R8, R8 ;  /* 0x00000008080a7228 */ /* 0x000fe20000000000 */
[----:B------:R-:W-:Y:S01]  /*0550*/  IMAD.MOV.U32 R12, RZ, RZ, -0x2449a4b7 ;  /* 0xdbb65b49ff0c7424 */ /* 0x000fe200078e00ff */
[----:B------:R-:W-:Y:S01]  /*0560*/  UMOV UR6, 0x2a25ff7e ;  /* 0x2a25ff7e00067882 */ /* 0x000fe20000000000 */
[----:B------:R-:W-:Y:S01]  /*0570*/  IMAD.MOV.U32 R13, RZ, RZ, 0x3f2d3b63 ;  /* 0x3f2d3b63ff0d7424 */ /* 0x000fe200078e00ff */
[----:B------:R-:W-:Y:S01]  /*0580*/  UMOV UR7, 0x3ef53e1d ;  /* 0x3ef53e1d00077882 */ /* 0x000fe20000000000 */
[----:B------:R-:W0:Y:S01]  /*0590*/  LDCU UR8, c[0x0][0x3c0] ;  /* 0x00007800ff0877ac */ /* 0x000e220008000800 */
[----:B------:R-:W1:Y:S01]  /*05a0*/  I2F.U32.RP R2, R5 ;  /* 0x0000000500027306 */ /* 0x000e620000209000 */
[----:B------:R-:W-:Y:S02]  /*05b0*/  IMAD.MOV.U32 R14, RZ, RZ, 0x1 ;  /* 0x00000001ff0e7424 */ /* 0x000fe400078e00ff */
[----:B-----5:R-:W-:Y:S01]  /*05c0*/  FMUL R6, R35, R6 ;  /* 0x0000000623067220 */ /* 0x020fe20000400000 */
[C---:B------:R-:W-:Y:S01]  /*05d0*/  DFMA R12, R10.reuse, -UR6, R12 ;  /* 0x800000060a0c7c2b */ /* 0x040fe2000800000c */
[----:B------:R-:W-:Y:S01]  /*05e0*/  UMOV UR6, 0x8dde082e ;  /* 0x8dde082e00067882 */ /* 0x000fe20000000000 */
[----:B------:R-:W-:Y:S01]  /*05f0*/  UMOV UR7, 0x3f531278 ;  /* 0x3f53127800077882 */ /* 0x000fe20000000000 */
[----:B------:R-:W-:Y:S05]  /*0600*/  BSSY.RECONVERGENT B0, `(.L_x_17) ;  /* 0x0000073000007945 */ /* 0x000fea0003800200 */
[C---:B------:R-:W-:Y:S01]  /*0610*/  DFMA R12, R10.reuse, R12, -UR6 ;  /* 0x800000060a0c7e2b */ /* 0x040fe2000800000c */
[----:B------:R-:W-:Y:S01]  /*0620*/  UMOV UR6, 0xc8249315 ;  /* 0xc824931500067882 */ /* 0x000fe20000000000 */
[----:B------:R-:W-:Y:S01]  /*0630*/  UMOV UR7, 0x3f6f9690 ;  /* 0x3f6f969000077882 */ /* 0x000fe20000000000 */
[----:B-1----:R-:W1:Y:S05]  /*0640*/  MUFU.RCP R2, R2 ;  /* 0x0000000200027308 */ /* 0x002e6a0000001000 */
[C---:B------:R-:W-:Y:S01]  /*0650*/  DFMA R12, R10.reuse, R12, UR6 ;  /* 0x000000060a0c7e2b */ /* 0x040fe2000800000c */
[----:B------:R-:W-:Y:S01]  /*0660*/  UMOV UR6, 0xabc7cf0d ;  /* 0xabc7cf0d00067882 */ /* 0x000fe20000000000 */
[----:B------:R-:W-:Y:S01]  /*0670*/  UMOV UR7, 0x3f82cf5a ;  /* 0x3f82cf5a00077882 */ /* 0x000fe20000000000 */
[----:B0-----:R-:W0:Y:S05]  /*0680*/  F2F.F64.F32 R16, UR8 ;  /* 0x0000000800107d10 */ /* 0x001e2a0008201800 */
[----:B------:R-:W-:Y:S01]  /*0690*/  DFMA R12, R10, R12, -UR6 ;  /* 0x800000060a0c7e2b */ /* 0x000fe2000800000c */
[----:B------:R-:W-:Y:S01]  /*06a0*/  UMOV UR6, 0xb2a3bfde ;  /* 0xb2a3bfde00067882 */ /* 0x000fe20000000000 */
[----:B------:R-:W-:Y:S01]  /*06b0*/  UMOV UR7, 0x3f9162b0 ;  /* 0x3f9162b000077882 */ /* 0x000fe20000000000 */
[----:B-1----:R-:W-:-:S05]  /*06c0*/  IADD3 R24, PT, PT, R2, 0xffffffe, RZ ;  /* 0x0ffffffe02187810 */ /* 0x002fca0007ffe0ff */
[----:B------:R-:W-:Y:S01]  /*06d0*/  DFMA R12, R10, R12, UR6 ;  /* 0x000000060a0c7e2b */ /* 0x000fe2000800000c */
[----:B------:R-:W-:Y:S01]  /*06e0*/  UMOV UR6, 0xfeb6fc6b ;  /* 0xfeb6fc6b00067882 */ /* 0x000fe20000000000 */
[----:B------:R-:W-:Y:S01]  /*06f0*/  UMOV UR7, 0x3f9a7256 ;  /* 0x3f9a725600077882 */ /* 0x000fe20000000000 */
[----:B0-----:R-:W-:-:S05]  /*0700*/  DADD R16, R16, R16 ;  /* 0x0000000010107229 */ /* 0x001fca0000000010 */
[C---:B------:R-:W-:Y:S01]  /*0710*/  DFMA R12, R10.reuse, R12, -UR6 ;  /* 0x800000060a0c7e2b */ /* 0x040fe2000800000c */
[----:B------:R-:W-:Y:S01]  /*0720*/  UMOV UR6, 0xce4a489 ;  /* 0x0ce4a48900067882 */ /* 0x000fe20000000000 */
[----:B------:R-:W-:Y:S01]  /*0730*/  UMOV UR7, 0x3fa17156 ;  /* 0x3fa1715600077882 */ /* 0x000fe20000000000 */
[----:B------:R-:W0:Y:S05]  /*0740*/  MUFU.RCP64H R15, R17 ;  /* 0x00000011000f7308 */ /* 0x000e2a0000001800 */
[----:B------:R-:W-:Y:S01]  /*0750*/  DFMA R12, R10, R12, UR6 ;  /* 0x000000060a0c7e2b */ /* 0x000fe2000800000c */
[----:B------:R-:W-:Y:S01]  /*0760*/  UMOV UR6, 0x841450e4 ;  /* 0x841450e400067882 */ /* 0x000fe20000000000 */
[----:B------:R-:W-:-:S06]  /*0770*/  UMOV UR7, 0x3fa4f44d ;  /* 0x3fa4f44d00077882 */ /* 0x000fcc0000000000 */
[----:B------:R-:W-:Y:S01]  /*0780*/  DFMA R12, R10, R12, -UR6 ;  /* 0x800000060a0c7e2b */ /* 0x000fe2000800000c */
[----:B------:R-:W-:Y:S01]  /*0790*/  UMOV UR6, 0x3f36bb95 ;  /* 0x3f36bb9500067882 */ /* 0x000fe20000000000 */
[----:B------:R-:W-:-:S06]  /*07a0*/  UMOV UR7, 0x3fa7ee3d ;  /* 0x3fa7ee3d00077882 */ /* 0x000fcc0000000000 */
        /* <DEDUP_REMOVED lines=14> */
[----:B------:R-:W-:Y:S01]  /*0890*/  UMOV UR7, 0x3fb745d0 ;  /* 0x3fb745d000077882 */ /* 0x000fe20000000000 */
[----:B------:R-:W1:Y:S01]  /*08a0*/  F2I.FTZ.U32.TRUNC.NTZ R13, R24 ;  /* 0x00000018000d7305 */ /* 0x000e62000021f000 */
[----:B------:R-:W-:-:S04]  /*08b0*/  MOV R12, RZ ;  /* 0x000000ff000c7202 */ /* 0x000fc80000000f00 */
[----:B------:R-:W-:Y:S01]  /*08c0*/  DFMA R20, R10, R18, -UR6 ;  /* 0x800000060a147e2b */ /* 0x000fe20008000012 */
[----:B------:R-:W-:Y:S01]  /*08d0*/  UMOV UR6, 0x9dfe927 ;  /* 0x09dfe92700067882 */ /* 0x000fe20000000000 */
[----:B------:R-:W-:Y:S01]  /*08e0*/  UMOV UR7, 0x3fbc71c7 ;  /* 0x3fbc71c700077882 */ /* 0x000fe20000000000 */
[----:B0-----:R-:W-:-:S05]  /*08f0*/  DFMA R18, -R16, R14, 1 ;  /* 0x3ff000001012742b */ /* 0x001fca000000010e */
[----:B------:R-:W-:Y:S01]  /*0900*/  DFMA R20, R10, R20, UR6 ;  /* 0x000000060a147e2b */ /* 0x000fe20008000014 */
[----:B------:R-:W-:Y:S01]  /*0910*/  UMOV UR6, 0x91fa1744 ;  /* 0x91fa174400067882 */ /* 0x000fe20000000000 */
[----:B------:R-:W-:Y:S01]  /*0920*/  UMOV UR7, 0x3fc24924 ;  /* 0x3fc2492400077882 */ /* 0x000fe20000000000 */
[----:B------:R-:W-:Y:S01]  /*0930*/  DFMA R18, R18, R18, R18 ;  /* 0x000000121212722b */ /* 0x000fe20000000012 */
[----:B-1----:R-:W-:-:S04]  /*0940*/  IMAD.MOV R2, RZ, RZ, -R13 ;  /* 0x000000ffff027224 */ /* 0x002fc800078e0a0d */
[----:B------:R-:W-:Y:S01]  /*0950*/  DFMA R20, R10, R20, -UR6 ;  /* 0x800000060a147e2b */ /* 0x000fe20008000014 */
[----:B------:R-:W-:Y:S01]  /*0960*/  IMAD R27, R2, R5, RZ ;  /* 0x00000005021b7224 */ /* 0x000fe200078e02ff */
[----:B------:R-:W-:Y:S01]  /*0970*/  UMOV UR6, 0x999840d2 ;  /* 0x999840d200067882 */ /* 0x000fe20000000000 */
[----:B------:R-:W-:Y:S01]  /*0980*/  UMOV UR7, 0x3fc99999 ;  /* 0x3fc9999900077882 */ /* 0x000fe20000000000 */
[----:B------:R-:W-:Y:S01]  /*0990*/  DFMA R14, R14, R18, R14 ;  /* 0x000000120e0e722b */ /* 0x000fe2000000000e */
[----:B------:R-:W-:Y:S01]  /*09a0*/  IADD3 R2, PT, PT, R22, -0x1, R5 ;  /* 0xffffffff16027810 */ /* 0x000fe20007ffe005 */
[C---:B------:R-:W-:Y:S01]  /*09b0*/  FMUL R19, R6.reuse, R25 ;  /* 0x0000001906137220 */ /* 0x040fe20000400000 */
[----:B------:R-:W-:Y:S01]  /*09c0*/  IMAD.HI.U32 R25, R13, R27, R12 ;  /* 0x0000001b0d197227 */ /* 0x000fe200078e000c */
[----:B------:R-:W-:Y:S01]  /*09d0*/  DFMA R20, R10, R20, UR6 ;  /* 0x000000060a147e2b */ /* 0x000fe20008000014 */
[----:B------:R-:W-:Y:S02]  /*09e0*/  UMOV UR6, 0x5555544c ;  /* 0x5555544c00067882 */ /* 0x000fe40000000000 */
[----:B------:R-:W-:Y:S01]  /*09f0*/  FFMA R12, R6, R23, -R19 ;  /* 0x00000017060c7223 */ /* 0x000fe20000000813 */
[----:B------:R-:W-:Y:S01]  /*0a00*/  VIADD R22, R22, 0x1 ;  /* 0x0000000116167836 */ /* 0x000fe20000000000 */
[----:B------:R-:W-:Y:S01]  /*0a10*/  UMOV UR7, 0x3fd55555 ;  /* 0x3fd5555500077882 */ /* 0x000fe20000000000 */
[----:B------:R-:W-:Y:S01]  /*0a20*/  IMAD.HI.U32 R23, R25, R2, RZ ;  /* 0x0000000219177227 */ /* 0x000fe200078e00ff */
[----:B------:R-:W-:-:S02]  /*0a30*/  DFMA R18, -R16, R14, 1 ;  /* 0x3ff000001012742b */ /* 0x000fc4000000010e */
[----:B------:R-:W-:Y:S01]  /*0a40*/  DFMA R20, R10, R20, -UR6 ;  /* 0x800000060a147e2b */ /* 0x000fe20008000014 */
[----:B------:R-:W-:Y:S01]  /*0a50*/  IMAD.HI.U32 R25, R25, R22, RZ ;  /* 0x0000001619197227 */ /* 0x000fe200078e00ff */
[----:B------:R-:W0:Y:S01]  /*0a60*/  F2F.F64.F32 R12, R12 ;  /* 0x0000000c000c7310 */ /* 0x000e220000201800 */
[----:B------:R-:W-:Y:S01]  /*0a70*/  UMOV UR6, 0x54442d18 ;  /* 0x54442d1800067882 */ /* 0x000fe20000000000 */
[----:B------:R-:W-:Y:S01]  /*0a80*/  UMOV UR7, 0x3ff921fb ;  /* 0x3ff921fb00077882 */ /* 0x000fe20000000000 */
[----:B------:R-:W-:Y:S01]  /*0a90*/  IMAD.MOV R23, RZ, RZ, -R23 ;  /* 0x000000ffff177224 */ /* 0x000fe200078e0a17 */
[----:B------:R-:W-:Y:S01]  /*0aa0*/  IADD3 R25, PT, PT, -R25, RZ, RZ ;  /* 0x000000ff19197210 */ /* 0x000fe20007ffe1ff */
[----:B------:R-:W-:Y:S02]  /*0ab0*/  DFMA R14, R14, R18, R14 ;  /* 0x000000120e0e722b */ /* 0x000fe4000000000e */
[----:B------:R-:W-:Y:S01]  /*0ac0*/  DMUL R20, R10, R20 ;  /* 0x000000140a147228 */ /* 0x000fe20000000000 */
[----:B------:R-:W-:-:S02]  /*0ad0*/  IMAD R2, R5, R23, R2 ;  /* 0x0000001705027224 */ /* 0x000fc400078e0202 */
[----:B------:R-:W-:-:S03]  /*0ae0*/  IMAD R10, R5, R25, R22 ;  /* 0x00000019050a7224 */ /* 0x000fc600078e0216 */
[-C--:B------:R-:W-:Y:S02]  /*0af0*/  ISETP.GE.U32.AND P1, PT, R2, R5.reuse, PT ;  /* 0x000000050200720c */ /* 0x080fe40003f26070 */
[----:B------:R-:W-:Y:S01]  /*0b00*/  DFMA R20, R20, R8, R8 ;  /* 0x000000081414722b */ /* 0x000fe20000000008 */
[----:B------:R-:W-:Y:S01]  /*0b10*/  ISETP.GE.U32.AND P2, PT, R10, R5, PT ;  /* 0x000000050a00720c */ /* 0x000fe20003f46070 */
[----:B0-----:R-:W-:-:S06]  /*0b20*/  DMUL R8, R12, R14 ;  /* 0x0000000e0c087228 */ /* 0x001fcc0000000000 */
[----:B------:R-:W-:Y:S01]  /*0b30*/  DADD R18, -R20, UR6 ;  /* 0x0000000614127e29 */ /* 0x000fe20008000100 */
[----:B------:R-:W-:Y:S01]  /*0b40*/  UMOV UR6, 0x960267a9 ;  /* 0x960267a900067882 */ /* 0x000fe20000000000 */
[----:B------:R-:W-:Y:S01]  /*0b50*/  DFMA R22, -R16, R8, R12 ;  /* 0x000000081016722b */ /* 0x000fe2000000010c */
[--C-:B------:R-:W-:Y:S01]  /*0b60*/  @P1 IMAD.IADD R2, R2, 0x1, -R5.reuse ;  /* 0x0000000102021824 */ /* 0x100fe200078e0a05 */
[----:B------:R-:W-:Y:S02]  /*0b70*/  UMOV UR7, 0x3fd255ab ;  /* 0x3fd255ab00077882 */ /* 0x000fe40000000000 */
[----:B------:R-:W-:Y:S02]  /*0b80*/  @P2 IMAD.IADD R10, R10, 0x1, -R5 ;  /* 0x000000010a0a2824 */ /* 0x000fe400078e0a05 */
[-C--:B------:R-:W-:Y:S02]  /*0b90*/  ISETP.GE.U32.AND P1, PT, R2, R5.reuse, PT ;  /* 0x000000050200720c */ /* 0x080fe40003f26070 */
[----:B------:R-:W-:Y:S01]  /*0ba0*/  DFMA R8, R14, R22, R8 ;  /* 0x000000160e08722b */ /* 0x000fe20000000008 */
[----:B------:R-:W-:-:S02]  /*0bb0*/  ISETP.GE.U32.AND P2, PT, R10, R5, PT ;  /* 0x000000050a00720c */ /* 0x000fc40003f46070 */
[----:B------:R-:W-:Y:S02]  /*0bc0*/  FSEL R11, R19, R21, P0 ;  /* 0x00000015130b7208 */ /* 0x000fe40000000000 */
[----:B------:R-:W-:Y:S02]  /*0bd0*/  FSEL R18, R18, R20, P0 ;  /* 0x0000001412127208 */ /* 0x000fe40000000000 */
[----:B------:R-:W-:Y:S02]  /*0be0*/  LOP3.LUT R19, R11, 0x80000000, R3, 0xb8, !PT ;  /* 0x800000000b137812 */ /* 0x000fe400078eb803 */
[----:B------:R-:W-:Y:S01]  /*0bf0*/  ISETP.NE.U32.AND P0, PT, R5, RZ, PT ;  /* 0x000000ff0500720c */ /* 0x000fe20003f05070 */
[----:B------:R-:W-:Y:S01]  /*0c00*/  FFMA R11, RZ, R17, R9 ;  /* 0x00000011ff0b7223 */ /* 0x000fe20000000009 */
[----:B------:R-:W-:Y:S02]  /*0c10*/  @P1 IADD3 R2, PT, PT, R2, -R5, RZ ;  /* 0x8000000502021210 */ /* 0x000fe40007ffe0ff */
[----:B------:R-:W-:Y:S01]  /*0c20*/  DMUL R18, R18, UR6 ;  /* 0x0000000612127c28 */ /* 0x000fe20008000000 */
[----:B------:R-:W-:Y:S01]  /*0c30*/  @P2 IMAD.IADD R10, R10, 0x1, -R5 ;  /* 0x000000010a0a2824 */ /* 0x000fe200078e0a05 */
[----:B------:R-:W-:-:S02]  /*0c40*/  FSETP.GT.AND P1, PT, |R11|, 1.469367938527859385e-39, PT ;  /* 0x001000000b00780b */ /* 0x000fc40003f24200 */
[----:B------:R-:W-:Y:S02]  /*0c50*/  FSETP.GEU.AND P2, PT, |R13|, 6.5827683646048100446e-37, PT ;  /* 0x036000000d00780b */ /* 0x000fe40003f4e200 */
[----:B------:R-:W-:Y:S02]  /*0c60*/  LOP3.LUT R3, RZ, R5, RZ, 0x33, !PT ;  /* 0x00000005ff037212 */ /* 0x000fe400078e33ff */
[----:B------:R0:W1:Y:S02]  /*0c70*/  F2F.F32.F64 R5, R18 ;  /* 0x0000001200057310 */ /* 0x0000640000301000 */
[C---:B------:R-:W-:Y:S02]  /*0c80*/  SEL R2, R3.reuse, R2, !P0 ;  /* 0x0000000203027207 */ /* 0x040fe40004000000 */
[----:B------:R-:W-:-:S03]  /*0c90*/  SEL R3, R3, R10, !P0 ;  /* 0x0000000a03037207 */ /* 0x000fc60004000000 */
[-CC-:B------:R-:W-:Y:S02]  /*0ca0*/  IMAD R2, R2, R4.reuse, R7.reuse ;  /* 0x0000000402027224 */ /* 0x180fe400078e0207 */
[----:B------:R-:W-:Y:S01]  /*0cb0*/  IMAD R3, R3, R4, R7 ;  /* 0x0000000403037224 */ /* 0x000fe200078e0207 */
[----:B0-----:R-:W-:Y:S06]  /*0cc0*/  @P1 BRA P2, `(.L_x_18) ;  /* 0x0000000000181947 */ /* 0x001fec0001000000 */
[----:B------:R-:W-:Y:S01]  /*0cd0*/  IMAD.MOV.U32 R18, RZ, RZ, R12 ;  /* 0x000000ffff127224 */ /* 0x000fe200078e000c */
[----:B------:R-:W-:Y:S02]  /*0ce0*/  MOV R19, R13 ;  /* 0x0000000d00137202 */ /* 0x000fe40000000f00 */
[----:B------:R-:W-:-:S07]  /*0cf0*/  MOV R4, 0xd10 ;  /* 0x00000d1000047802 */ /* 0x000fce0000000f00 */
[----:B-1----:R-:W-:Y:S05]  /*0d00*/  CALL.REL.NOINC `($__internal_1_$__cuda_sm20_div_rn_f64_full) ;  /* 0x0000000800b87944 */ /* 0x002fea0003c00000 */
[----:B------:R-:W-:Y:S02]  /*0d10*/  IMAD.MOV.U32 R8, RZ, RZ, R24 ;  /* 0x000000ffff087224 */ /* 0x000fe400078e0018 */
[----:B------:R-:W-:-:S07]  /*0d20*/  IMAD.MOV.U32 R9, RZ, RZ, R25 ;  /* 0x000000ffff097224 */ /* 0x000fce00078e0019 */
.L_x_18:
[----:B------:R-:W-:Y:S05]  /*0d30*/  BSYNC.RECONVERGENT B0 ;  /* 0x0000000000007941 */ /* 0x000fea0003800200 */
.L_x_17:
[----:B------:R-:W0:Y:S01]  /*0d40*/  LDC.64 R10, c[0x0][0x398] ;  /* 0x0000e600ff0a7b82 */ /* 0x000e220000000a00 */
[----:B------:R-:W2:Y:S01]  /*0d50*/  LDCU UR6, c[0x0][0x3c4] ;  /* 0x00007880ff0677ac */ /* 0x000ea20008000800 */
[----:B0-----:R-:W-:-:S04]  /*0d60*/  IMAD.WIDE R12, R2, 0x4, R10 ;  /* 0x00000004020c7825 */ /* 0x001fc800078e020a */
[----:B------:R-:W-:Y:S02]  /*0d70*/  IMAD.WIDE R10, R3, 0x4, R10 ;  /* 0x00000004030a7825 */ /* 0x000fe400078e020a */
[----:B------:R-:W3:Y:S04]  /*0d80*/  LDG.E R13, desc[UR4][R12.64] ;  /* 0x000000040c0d7981 */ /* 0x000ee8000c1e1900 */
[----:B------:R-:W4:Y:S01]  /*0d90*/  LDG.E R11, desc[UR4][R10.64] ;  /* 0x000000040a0b7981 */ /* 0x000f22000c1e1900 */
[----:B--2---:R-:W0:Y:S01]  /*0da0*/  F2F.F64.F32 R16, UR6 ;  /* 0x0000000600107d10 */ /* 0x004e220008201800 */
[----:B------:R-:W-:Y:S01]  /*0db0*/  MOV R14, 0x1 ;  /* 0x00000001000e7802 */ /* 0x000fe20000000f00 */
[----:B------:R-:W-:Y:S01]  /*0dc0*/  BSSY.RECONVERGENT B0, `(.L_x_19) ;  /* 0x0000017000007945 */ /* 0x000fe20003800200 */
[----:B0-----:R-:W-:-:S06]  /*0dd0*/  DADD R16, R16, R16 ;  /* 0x0000000010107229 */ /* 0x001fcc0000000010 */
[----:B------:R-:W0:Y:S02]  /*0de0*/  MUFU.RCP64H R15, R17 ;  /* 0x00000011000f7308 */ /* 0x000e240000001800 */
[----:B0-----:R-:W-:-:S08]  /*0df0*/  DFMA R18, -R16, R14, 1 ;  /* 0x3ff000001012742b */ /* 0x001fd0000000010e */
[----:B------:R-:W-:-:S08]  /*0e00*/  DFMA R18, R18, R18, R18 ;  /* 0x000000121212722b */ /* 0x000fd00000000012 */
[----:B------:R-:W-:Y:S01]  /*0e10*/  DFMA R14, R14, R18, R14 ;  /* 0x000000120e0e722b */ /* 0x000fe2000000000e */
[----:B---3--:R-:W-:-:S04]  /*0e20*/  FMUL R7, R6, R13 ;  /* 0x0000000d06077220 */ /* 0x008fc80000400000 */
[----:B----4-:R-:W-:-:S03]  /*0e30*/  FFMA R18, R6, R11, -R7 ;  /* 0x0000000b06127223 */ /* 0x010fc60000000807 */
[----:B------:R-:W-:-:S03]  /*0e40*/  DFMA R6, -R16, R14, 1 ;  /* 0x3ff000001006742b */ /* 0x000fc6000000010e */
[----:B------:R-:W0:Y:S05]  /*0e50*/  F2F.F64.F32 R18, R18 ;  /* 0x0000001200127310 */ /* 0x000e2a0000201800 */
[----:B------:R-:W-:-:S08]  /*0e60*/  DFMA R6, R14, R6, R14 ;  /* 0x000000060e06722b */ /* 0x000fd0000000000e */
[----:B0-----:R-:W-:Y:S01]  /*0e70*/  DMUL R14, R18, R6 ;  /* 0x00000006120e7228 */ /* 0x001fe20000000000 */
[----:B------:R-:W-:-:S07]  /*0e80*/  FSETP.GEU.AND P1, PT, |R19|, 6.5827683646048100446e-37, PT ;  /* 0x036000001300780b */ /* 0x000fce0003f2e200 */
[----:B------:R-:W-:-:S08]  /*0e90*/  DFMA R10, -R16, R14, R18 ;  /* 0x0000000e100a722b */ /* 0x000fd00000000112 */
[----:B------:R-:W-:Y:S01]  /*0ea0*/  DFMA R14, R6, R10, R14 ;  /* 0x0000000a060e722b */ /* 0x000fe2000000000e */
[----:B------:R0:W2:Y:S09]  /*0eb0*/  F2F.F32.F64 R6, R8 ;  /* 0x0000000800067310 */ /* 0x0000b20000301000 */
[----:B------:R-:W-:-:S05]  /*0ec0*/  FFMA R4, RZ, R17, R15 ;  /* 0x00000011ff047223 */ /* 0x000fca000000000f */
[----:B------:R-:W-:-:S13]  /*0ed0*/  FSETP.GT.AND P0, PT, |R4|, 1.469367938527859385e-39, PT ;  /* 0x001000000400780b */ /* 0x000fda0003f04200 */
[----:B0-2---:R-:W-:Y:S05]  /*0ee0*/  @P0 BRA P1, `(.L_x_20) ;  /* 0x0000000000100947 */ /* 0x005fea0000800000 */
[----:B------:R-:W-:-:S07]  /*0ef0*/  MOV R4, 0xf10 ;  /* 0x00000f1000047802 */ /* 0x000fce0000000f00 */
[----:B-1----:R-:W-:Y:S05]  /*0f00*/  CALL.REL.NOINC `($__internal_1_$__cuda_sm20_div_rn_f64_full) ;  /* 0x0000000800387944 */ /* 0x002fea0003c00000 */
[----:B------:R-:W-:Y:S02]  /*0f10*/  IMAD.MOV.U32 R14, RZ, RZ, R24 ;  /* 0x000000ffff0e7224 */ /* 0x000fe400078e0018 */
[----:B------:R-:W-:-:S07]  /*0f20*/  IMAD.MOV.U32 R15, RZ, RZ, R25 ;  /* 0x000000ffff0f7224 */ /* 0x000fce00078e0019 */
.L_x_20:
[----:B------:R-:W-:Y:S05]  /*0f30*/  BSYNC.RECONVERGENT B0 ;  /* 0x0000000000007941 */ /* 0x000fea0003800200 */
.L_x_19:
[----:B------:R-:W0:Y:S08]  /*0f40*/  LDC.64 R20, c[0x0][0x3a8] ;  /* 0x0000ea00ff147b82 */ /* 0x000e300000000a00 */
[----:B------:R-:W2:Y:S08]  /*0f50*/  LDC.64 R18, c[0x0][0x3a0] ;  /* 0x0000e800ff127b82 */ /* 0x000eb00000000a00 */
[----:B------:R-:W3:Y:S01]  /*0f60*/  LDC.64 R8, c[0x0][0x398] ;  /* 0x0000e600ff087b82 */ /* 0x000ee20000000a00 */
[----:B0-----:R-:W-:-:S04]  /*0f70*/  IMAD.WIDE R12, R0, 0x4, R20 ;  /* 0x00000004000c7825 */ /* 0x001fc800078e0214 */
[--C-:B------:R-:W-:Y:S01]  /*0f80*/  IMAD.WIDE R10, R2, 0x4, R20.reuse ;  /* 0x00000004020a7825 */ /* 0x100fe200078e0214 */
[----:B------:R-:W4:Y:S03]  /*0f90*/  LDG.E R7, desc[UR4][R12.64] ;  /* 0x000000040c077981 */ /* 0x000f26000c1e1900 */
[----:B------:R-:W-:Y:S01]  /*0fa0*/  IMAD.WIDE R20, R3, 0x4, R20 ;  /* 0x0000000403147825 */ /* 0x000fe200078e0214 */
[----:B------:R0:W5:Y:S04]  /*0fb0*/  LDG.E R22, desc[UR4][R10.64] ;  /* 0x000000040a167981 */ /* 0x000168000c1e1900 */
[----:B------:R1:W5:Y:S01]  /*0fc0*/  LDG.E R23, desc[UR4][R20.64] ;  /* 0x0000000414177981 */ /* 0x000362000c1e1900 */
[----:B--2---:R-:W-:-:S04]  /*0fd0*/  IMAD.WIDE R18, R0, 0x4, R18 ;  /* 0x0000000400127825 */ /* 0x004fc800078e0212 */
[----:B---3--:R-:W-:Y:S01]  /*0fe0*/  IMAD.WIDE R8, R0, 0x4, R8 ;  /* 0x0000000400087825 */ /* 0x008fe200078e0208 */
[----:B------:R2:W3:Y:S05]  /*0ff0*/  LDG.E R4, desc[UR4][R18.64] ;  /* 0x0000000412047981 */ /* 0x0004ea000c1e1900 */
[----:B------:R2:W3:Y:S01]  /*1000*/  LDG.E R8, desc[UR4][R8.64] ;  /* 0x0000000408087981 */ /* 0x0004e2000c1e1900 */
[----:B------:R-:W0:Y:S01]  /*1010*/  MUFU.RCP64H R17, 0.00089999986812472343445 ;  /* 0x3f4d7dbf00117908 */ /* 0x000e220000001800 */
[----:B------:R-:W-:Y:S01]  /*1020*/  MOV R2, 0x40000000 ;  /* 0x4000000000027802 */ /* 0x000fe20000000f00 */
[----:B------:R-:W-:Y:S02]  /*1030*/  IMAD.MOV.U32 R3, RZ, RZ, 0x3f4d7dbf ;  /* 0x3f4d7dbfff037424 */ /* 0x000fe400078e00ff */
[----:B------:R-:W-:-:S06]  /*1040*/  IMAD.MOV.U32 R16, RZ, RZ, 0x1 ;  /* 0x00000001ff107424 */ /* 0x000fcc00078e00ff */
[----:B0-----:R-:W-:-:S08]  /*1050*/  DFMA R10, R16, -R2, 1 ;  /* 0x3ff00000100a742b */ /* 0x001fd00000000802 */
[----:B-1----:R-:W-:-:S08]  /*1060*/  DFMA R20, R10, R10, R10 ;  /* 0x0000000a0a14722b */ /* 0x002fd0000000000a */
[----:B------:R-:W-:-:S08]  /*1070*/  DFMA R16, R16, R20, R16 ;  /* 0x000000141010722b */ /* 0x000fd00000000010 */
[----:B--2---:R-:W-:-:S08]  /*1080*/  DFMA R18, R16, -R2, 1 ;  /* 0x3ff000001012742b */ /* 0x004fd00000000802 */
[----:B------:R-:W-:Y:S01]  /*1090*/  DFMA R16, R16, R18, R16 ;  /* 0x000000121010722b */ /* 0x000fe20000000010 */
[----:B------:R-:W-:Y:S01]  /*10a0*/  F2F.F32.F64 R9, R14 ;  /* 0x0000000e00097310 */ /* 0x000fe20000301000 */
[----:B------:R-:W-:Y:S07]  /*10b0*/  BSSY.RECONVERGENT B0, `(.L_x_21) ;  /* 0x0000016000007945 */ /* 0x000fee0003800200 */
[----:B----4-:R-:W0:Y:S01]  /*10c0*/  F2F.F64.F32 R10, R7 ;  /* 0x00000007000a7310 */ /* 0x010e220000201800 */
[----:B-----5:R-:W-:-:S07]  /*10d0*/  FADD R22, R22, R23 ;  /* 0x0000001716167221 */ /* 0x020fce0000000000 */
[----:B------:R-:W1:Y:S01]  /*10e0*/  F2F.F64.F32 R20, R22 ;  /* 0x0000001600147310 */ /* 0x000e620000201800 */
[----:B0-----:R-:W-:-:S08]  /*10f0*/  DADD R28, R10, R10 ;  /* 0x000000000a1c7229 */ /* 0x001fd0000000000a */
[----:B-1----:R-:W-:-:S08]  /*1100*/  DADD R18, R20, -R28 ;  /* 0x0000000014127229 */ /* 0x002fd0000000081c */
[----:B------:R-:W-:-:S08]  /*1110*/  DMUL R20, R18, R16 ;  /* 0x0000001012147228 */ /* 0x000fd00000000000 */
[----:B------:R-:W-:-:S08]  /*1120*/  DFMA R2, R20, -R2, R18 ;  /* 0x800000021402722b */ /* 0x000fd00000000012 */
[----:B------:R-:W-:Y:S01]  /*1130*/  DFMA R2, R16, R2, R20 ;  /* 0x000000021002722b */ /* 0x000fe20000000014 */
[----:B------:R-:W-:-:S09]  /*1140*/  FSETP.GEU.AND P1, PT, |R19|, 6.5827683646048100446e-37, PT ;  /* 0x036000001300780b */ /* 0x000fd20003f2e200 */
[----:B------:R-:W-:-:S05]  /*1150*/  FFMA R16, RZ, 0.80269998311996459961, R3 ;  /* 0x3f4d7dbfff107823 */ /* 0x000fca0000000003 */
[----:B------:R-:W-:Y:S01]  /*1160*/  FSETP.GT.AND P0, PT, |R16|, 1.469367938527859385e-39, PT ;  /* 0x001000001000780b */ /* 0x000fe20003f04200 */
[----:B------:R-:W-:-:S04]  /*1170*/  FMUL R17, R35, R35 ;  /* 0x0000002323117220 */ /* 0x000fc80000400000 */
[----:B---3--:R-:W-:-:S04]  /*1180*/  FMUL R4, R17, R4 ;  /* 0x0000000411047220 */ /* 0x008fc80000400000 */
[----:B------:R-:W-:-:S04]  /*1190*/  FFMA R8, R17, R8, R4 ;  /* 0x0000000811087223 */ /* 0x000fc80000000004 */
[----:B------:R-:W-:Y:S05]  /*11a0*/  @P0 BRA P1, `(.L_x_22) ;  /* 0x0000000000180947 */ /* 0x000fea0000800000 */
[----:B------:R-:W-:Y:S01]  /*11b0*/  MOV R16, 0x40000000 ;  /* 0x4000000000107802 */ /* 0x000fe20000000f00 */
[----:B------:R-:W-:Y:S01]  /*11c0*/  IMAD.MOV.U32 R17, RZ, RZ, 0x3f4d7dbf ;  /* 0x3f4d7dbfff117424 */ /* 0x000fe200078e00ff */
[----:B------:R-:W-:-:S07]  /*11d0*/  MOV R4, 0x11f0 ;  /* 0x000011f000047802 */ /* 0x000fce0000000f00 */
[----:B------:R-:W-:Y:S05]  /*11e0*/  CALL.REL.NOINC `($__internal_1_$__cuda_sm20_div_rn_f64_full) ;  /* 0x0000000400807944 */ /* 0x000fea0003c00000 */
[----:B------:R-:W-:Y:S01]  /*11f0*/  IMAD.MOV.U32 R2, RZ, RZ, R24 ;  /* 0x000000ffff027224 */ /* 0x000fe200078e0018 */
[----:B------:R-:W-:-:S07]  /*1200*/  MOV R3, R25 ;  /* 0x0000001900037202 */ /* 0x000fce0000000f00 */
.L_x_22:
[----:B------:R-:W-:Y:S05]  /*1210*/  BSYNC.RECONVERGENT B0 ;  /* 0x0000000000007941 */ /* 0x000fea0003800200 */
.L_x_21:
[----:B------:R-:W0:Y:S02]  /*1220*/  LDC.64 R14, c[0x0][0x3a8] ;  /* 0x0000ea00ff0e7b82 */ /* 0x000e240000000a00 */
[----:B0-----:R-:W-:-:S04]  /*1230*/  IMAD.WIDE R16, R34, 0x4, R14 ;  /* 0x0000000422107825 */ /* 0x001fc800078e020e */
[----:B------:R-:W-:Y:S02]  /*1240*/  IMAD.WIDE R32, R32, 0x4, R14 ;  /* 0x0000000420207825 */ /* 0x000fe400078e020e */
[----:B------:R-:W2:Y:S04]  /*1250*/  LDG.E R16, desc[UR4][R16.64] ;  /* 0x0000000410107981 */ /* 0x000ea8000c1e1900 */
[----:B------:R-:W2:Y:S01]  /*1260*/  LDG.E R33, desc[UR4][R32.64] ;  /* 0x0000000420217981 */ /* 0x000ea2000c1e1900 */
[----:B------:R-:W0:Y:S01]  /*1270*/  MUFU.RCP64H R19, 0.00089999986812472343445 ;  /* 0x3f4d7dbf00137908 */ /* 0x000e220000001800 */
[----:B------:R-:W-:Y:S02]  /*1280*/  HFMA2 R18, -RZ, RZ, 0, 5.9604644775390625e-08 ;  /* 0x00000001ff127431 */ /* 0x000fe400000001ff */
[----:B------:R-:W-:Y:S01]  /*1290*/  IMAD.MOV.U32 R14, RZ, RZ, 0x40000000 ;  /* 0x40000000ff0e7424 */ /* 0x000fe200078e00ff */
[----:B------:R-:W-:Y:S01]  /*12a0*/  BSSY.RECONVERGENT B0, `(.L_x_23) ;  /* 0x0000019000007945 */ /* 0x000fe20003800200 */
[----:B------:R-:W-:-:S06]  /*12b0*/  IMAD.MOV.U32 R15, RZ, RZ, 0x3f4d7dbf ;  /* 0x3f4d7dbfff0f7424 */ /* 0x000fcc00078e00ff */
[----:B0-----:R-:W-:-:S08]  /*12c0*/  DFMA R20, R18, -R14, 1 ;  /* 0x3ff000001214742b */ /* 0x001fd0000000080e */
[----:B------:R-:W-:-:S08]  /*12d0*/  DFMA R20, R20, R20, R20 ;  /* 0x000000141414722b */ /* 0x000fd00000000014 */
[----:B------:R-:W-:-:S08]  /*12e0*/  DFMA R20, R18, R20, R18 ;  /* 0x000000141214722b */ /* 0x000fd00000000012 */
[----:B------:R-:W-:-:S08]  /*12f0*/  DFMA R22, R20, -R14, 1 ;  /* 0x3ff000001416742b */ /* 0x000fd0000000080e */
[----:B------:R-:W-:Y:S01]  /*1300*/  DFMA R22, R20, R22, R20 ;  /* 0x000000161416722b */ /* 0x000fe20000000014 */
[----:B--2---:R-:W-:-:S04]  /*1310*/  FADD R4, R16, R33 ;  /* 0x0000002110047221 */ /* 0x004fc80000000000 */
[----:B------:R-:W0:Y:S02]  /*1320*/  F2F.F64.F32 R18, R4 ;  /* 0x0000000400127310 */ /* 0x000e240000201800 */
[----:B0-----:R-:W-:Y:S01]  /*1330*/  DADD R18, -R28, R18 ;  /* 0x000000001c127229 */ /* 0x001fe20000000112 */
[----:B------:R-:W-:-:S07]  /*1340*/  FMUL R28, R35, R35 ;  /* 0x00000023231c7220 */ /* 0x000fce0000400000 */
[----:B------:R-:W-:Y:S01]  /*1350*/  DMUL R16, R22, R18 ;  /* 0x0000001216107228 */ /* 0x000fe20000000000 */
[----:B------:R-:W0:Y:S01]  /*1360*/  F2F.F64.F32 R28, R28 ;  /* 0x0000001c001c7310 */ /* 0x000e220000201800 */
[----:B------:R-:W-:-:S06]  /*1370*/  FSETP.GEU.AND P1, PT, |R19|, 6.5827683646048100446e-37, PT ;  /* 0x036000001300780b */ /* 0x000fcc0003f2e200 */
[----:B------:R-:W-:-:S08]  /*1380*/  DFMA R14, R16, -R14, R18 ;  /* 0x8000000e100e722b */ /* 0x000fd00000000012 */
[----:B------:R-:W-:-:S10]  /*1390*/  DFMA R14, R22, R14, R16 ;  /* 0x0000000e160e722b */ /* 0x000fd40000000010 */
[----:B------:R-:W-:-:S05]  /*13a0*/  FFMA R16, RZ, 0.80269998311996459961, R15 ;  /* 0x3f4d7dbfff107823 */ /* 0x000fca000000000f */
[----:B------:R-:W-:-:S13]  /*13b0*/  FSETP.GT.AND P0, PT, |R16|, 1.469367938527859385e-39, PT ;  /* 0x001000001000780b */ /* 0x000fda0003f04200 */
[----:B0-----:R-:W-:Y:S05]  /*13c0*/  @P0 BRA P1, `(.L_x_24) ;  /* 0x0000000000180947 */ /* 0x001fea0000800000 */
[----:B------:R-:W-:Y:S01]  /*13d0*/  IMAD.MOV.U32 R16, RZ, RZ, 0x40000000 ;  /* 0x40000000ff107424 */ /* 0x000fe200078e00ff */
[----:B------:R-:W-:Y:S01]  /*13e0*/  MOV R4, 0x1410 ;  /* 0x0000141000047802 */ /* 0x000fe20000000f00 */
[----:B------:R-:W-:-:S07]  /*13f0*/  IMAD.MOV.U32 R17, RZ, RZ, 0x3f4d7dbf ;  /* 0x3f4d7dbfff117424 */ /* 0x000fce00078e00ff */
[----:B------:R-:W-:Y:S05]  /*1400*/  CALL.REL.NOINC `($__internal_1_$__cuda_sm20_div_rn_f64_full) ;  /* 0x0000000000f87944 */ /* 0x000fea0003c00000 */
[----:B------:R-:W-:Y:S01]  /*1410*/  MOV R14, R24 ;  /* 0x00000018000e7202 */ /* 0x000fe20000000f00 */
[----:B------:R-:W-:-:S07]  /*1420*/  IMAD.MOV.U32 R15, RZ, RZ, R25 ;  /* 0x000000ffff0f7224 */ /* 0x000fce00078e0019 */
.L_x_24:
[----:B------:R-:W-:Y:S05]  /*1430*/  BSYNC.RECONVERGENT B0 ;  /* 0x0000000000007941 */ /* 0x000fea0003800200 */
.L_x_23:
[----:B------:R-:W0:Y:S02]  /*1440*/  LDC.64 R20, c[0x0][0x380] ;  /* 0x0000e000ff147b82 */ /* 0x000e240000000a00 */
[----:B0-----:R-:W-:-:S05]  /*1450*/  IMAD.WIDE R20, R0, 0x30, R20 ;  /* 0x0000003000147825 */ /* 0x001fca00078e0214 */
[----:B------:R-:W2:Y:S04]  /*1460*/  LDG.E.64 R22, desc[UR4][R20.64] ;  /* 0x0000000414167981 */ /* 0x000ea8000c1e1b00 */
[----:B------:R-:W3:Y:S04]  /*1470*/  LDG.E.64 R16, desc[UR4][R20.64+0x10] ;  /* 0x0000100414107981 */ /* 0x000ee8000c1e1b00 */
[----:B------:R-:W4:Y:S01]  /*1480*/  LDG.E.64 R18, desc[UR4][R20.64+0x8] ;  /* 0x0000080414127981 */ /* 0x000f22000c1e1b00 */
[----:B------:R-:W-:Y:S01]  /*1490*/  FADD R26, -R7, 1 ;  /* 0x3f800000071a7421 */ /* 0x000fe20000000100 */
[----:B------:R-:W-:-:S03]  /*14a0*/  DADD R14, R14, R2 ;  /* 0x000000000e0e7229 */ /* 0x000fc60000000002 */
[----:B------:R-:W-:Y:S01]  /*14b0*/  FMUL R7, R7, R26 ;  /* 0x0000001a07077220 */ /* 0x000fe20000400000 */
[----:B------:R-:W-:Y:S01]  /*14c0*/  UMOV UR6, 0x47ae147b ;  /* 0x47ae147b00067882 */ /* 0x000fe20000000000 */
[----:B------:R-:W-:Y:S02]  /*14d0*/  UMOV UR7, 0x3f847ae1 ;  /* 0x3f847ae100077882 */ /* 0x000fe40000000000 */
[----:B------:R0:W-:Y:S01]  /*14e0*/  F2F.F64.F32 R2, R7 ;  /* 0x0000000700027310 */ /* 0x0001e20000201800 */
[----:B--2---:R-:W-:Y:S01]  /*14f0*/  SHF.R.U32.HI R4, RZ, 0x2, R23 ;  /* 0x00000002ff047819 */ /* 0x004fe20000011617 */
[----:B------:R-:W-:-:S03]  /*1500*/  VIADD R22, R22, 0x587c5 ;  /* 0x000587c516167836 */ /* 0x000fc60000000000 */
[----:B------:R-:W-:Y:S01]  /*1510*/  LOP3.LUT R4, R4, R23, RZ, 0x3c, !PT ;  /* 0x0000001704047212 */ /* 0x000fe200078e3cff */
[C---:B---3--:R-:W-:Y:S02]  /*1520*/  IMAD.SHL.U32 R24, R17.reuse, 0x10, RZ ;  /* 0x0000001011187824 */ /* 0x048fe400078e00ff */
[----:B------:R-:W-:Y:S01]  /*1530*/  IMAD.MOV.U32 R31, RZ, RZ, R16 ;  /* 0x000000ffff1f7224 */ /* 0x000fe200078e0010 */
[----:B------:R-:W-:Y:S02]  /*1540*/  SHF.L.U32 R23, R4, 0x1, RZ ;  /* 0x0000000104177819 */ /* 0x000fe400000006ff */
[----:B----4-:R-:W-:Y:S02]  /*1550*/  MOV R30, R19 ;  /* 0x00000013001e7202 */ /* 0x010fe40000000f00 */
[----:B------:R-:W-:Y:S01]  /*1560*/  LOP3.LUT R23, R17, R24, R23, 0x96, !PT ;  /* 0x0000001811177212 */ /* 0x000fe200078e9617 */
[----:B------:R-:W-:Y:S02]  /*1570*/  IMAD.MOV.U32 R24, RZ, RZ, R17 ;  /* 0x000000ffff187224 */ /* 0x000fe400078e0011 */
[----:B------:R-:W-:Y:S01]  /*1580*/  STG.E.64 desc[UR4][R20.64+0x8], R30 ;  /* 0x0000081e14007986 */ /* 0x000fe2000c101b04 */
[----:B------:R-:W-:Y:S01]  /*1590*/  LOP3.LUT R25, R23, R4, RZ, 0x3c, !PT ;  /* 0x0000000417197212 */ /* 0x000fe200078e3cff */
[----:B------:R-:W-:-:S04]  /*15a0*/  IMAD.MOV.U32 R23, RZ, RZ, R18 ;  /* 0x000000ffff177224 */ /* 0x000fc800078e0012 */
[----:B------:R-:W-:Y:S04]  /*15b0*/  STG.E.64 desc[UR4][R20.64+0x10], R24 ;  /* 0x0000101814007986 */ /* 0x000fe8000c101b04 */
[----:B------:R1:W-:Y:S04]  /*15c0*/  STG.E.64 desc[UR4][R20.64], R22 ;  /* 0x0000001614007986 */ /* 0x0003e8000c101b04 */
[----:B------:R-:W2:Y:S01]  /*15d0*/  LDG.E R12, desc[UR4][R12.64] ;  /* 0x000000040c0c7981 */ /* 0x000ea2000c1e1900 */
[----:B------:R-:W-:Y:S01]  /*15e0*/  IADD3 R16, PT, PT, R25, R22, RZ ;  /* 0x0000001619107210 */ /* 0x000fe20007ffe0ff */
[----:B------:R-:W-:Y:S01]  /*15f0*/  IMAD.MOV.U32 R19, RZ, RZ, 0x2f800000 ;  /* 0x2f800000ff137424 */ /* 0x000fe200078e00ff */
[----:B------:R-:W3:Y:S01]  /*1600*/  F2F.F64.F32 R4, R5 ;  /* 0x0000000500047310 */ /* 0x000ee20000201800 */
[----:B------:R-:W-:Y:S01]  /*1610*/  DMUL R14, R14, R28 ;  /* 0x0000001c0e0e7228 */ /* 0x000fe20000000000 */
[----:B------:R-:W-:Y:S01]  /*1620*/  I2FP.F32.U32 R18, R16 ;  /* 0x0000001000127245 */ /* 0x000fe20000201000 */
[----:B------:R-:W-:-:S02]  /*1630*/  FADD R9, -R6, R9 ;  /* 0x0000000906097221 */ /* 0x000fc40000000100 */
[----:B0-----:R-:W0:Y:S02]  /*1640*/  LDC.64 R6, c[0x0][0x3b8] ;  /* 0x0000ee00ff067b82 */ /* 0x001e240000000a00 */
[----:B------:R-:W-:Y:S01]  /*1650*/  FFMA R18, R18, R19, 1.1641532182693481445e-10 ;  /* 0x2f00000012127423 */ /* 0x000fe20000000013 */
[----:B------:R-:W4:Y:S01]  /*1660*/  F2F.F64.F32 R16, R26 ;  /* 0x0000001a00107310 */ /* 0x000f220000201800 */
[C---:B-1----:R-:W-:Y:S01]  /*1670*/  DADD R20, R10.reuse, -0.5 ;  /* 0xbfe000000a147429 */ /* 0x042fe20000000000 */
[----:B------:R-:W-:Y:S01]  /*1680*/  FADD R9, R8, R9 ;  /* 0x0000000908097221 */ /* 0x000fe20000000000 */
[----:B------:R-:W-:Y:S01]  /*1690*/  DMUL R10, R10, UR6 ;  /* 0x000000060a0a7c28 */ /* 0x000fe20008000000 */
[----:B------:R-:W-:Y:S01]  /*16a0*/  UMOV UR6, 0x55555556 ;  /* 0x5555555600067882 */ /* 0x000fe20000000000 */
[----:B------:R-:W-:-:S03]  /*16b0*/  UMOV UR7, 0x3fd55555 ;  /* 0x3fd5555500077882 */ /* 0x000fc60000000000 */
[----:B------:R-:W1:Y:S01]  /*16c0*/  F2F.F64.F32 R18, R18 ;  /* 0x0000001200127310 */ /* 0x000e620000201800 */
[----:B---3--:R-:W-:Y:S02]  /*16d0*/  DADD R4, R20, R4 ;  /* 0x0000000014047229 */ /* 0x008fe40000000004 */
[----:B----4-:R-:W-:-:S05]  /*16e0*/  DMUL R10, R10, R16 ;  /* 0x000000100a0a7228 */ /* 0x010fca0000000000 */
[----:B------:R-:W3:Y:S01]  /*16f0*/  F2F.F32.F64 R14, R14 ;  /* 0x0000000e000e7310 */ /* 0x000ee20000301000 */
[----:B------:R-:W-:Y:S02]  /*1700*/  DMUL R2, R2, R4 ;  /* 0x0000000402027228 */ /* 0x000fe40000000000 */
[----:B-1----:R-:W-:-:S08]  /*1710*/  DADD R18, R18, -0.5 ;  /* 0xbfe0000012127429 */ /* 0x002fd00000000000 */
[----:B------:R-:W1:Y:S01]  /*1720*/  F2F.F32.F64 R2, R2 ;  /* 0x0000000200027310 */ /* 0x000e620000301000 */
[----:B------:R-:W-:Y:S01]  /*1730*/  DMUL R10, R10, R18 ;  /* 0x000000120a0a7228 */ /* 0x000fe20000000000 */
[----:B---3--:R-:W-:-:S09]  /*1740*/  FADD R9, R14, R9 ;  /* 0x000000090e097221 */ /* 0x008fd20000000000 */
[----:B------:R-:W3:Y:S01]  /*1750*/  F2F.F32.F64 R10, R10 ;  /* 0x0000000a000a7310 */ /* 0x000ee20000301000 */
[----:B-1----:R-:W-:Y:S01]  /*1760*/  FADD R9, R9, R2 ;  /* 0x0000000209097221 */ /* 0x002fe20000000000 */
[----:B0-----:R-:W-:-:S04]  /*1770*/  IMAD.WIDE R2, R0, 0x4, R6 ;  /* 0x0000000400027825 */ /* 0x001fc800078e0206 */
[----:B---3--:R-:W-:-:S04]  /*1780*/  FADD R9, R10, R9 ;  /* 0x000000090a097221 */ /* 0x008fc80000000000 */
[----:B------:R-:W-:Y:S08]  /*1790*/  F2F.F64.F32 R4, R9 ;  /* 0x0000000900047310 */ /* 0x000ff00000201800 */
[----:B--2---:R-:W0:Y:S02]  /*17a0*/  F2F.F64.F32 R12, R12 ;  /* 0x0000000c000c7310 */ /* 0x004e240000201800 */
[----:B0-----:R-:W-:-:S10]  /*17b0*/  DFMA R4, R4, UR6, R12 ;  /* 0x0000000604047c2b */ /* 0x001fd4000800000c */
[----:B------:R-:W0:Y:S02]  /*17c0*/  F2F.F32.F64 R5, R4 ;  /* 0x0000000400057310 */ /* 0x000e240000301000 */
[----:B0-----:R-:W-:Y:S01]  /*17d0*/  STG.E desc[UR4][R2.64], R5 ;  /* 0x0000000502007986 */ /* 0x001fe2000c101904 */
[----:B------:R-:W-:Y:S05]  /*17e0*/  EXIT ;  /* 0x000000000000794d */ /* 0x000fea0003800000 */
        .weak           $__internal_1_$__cuda_sm20_div_rn_f64_full
        .type           $__internal_1_$__cuda_sm20_div_rn_f64_full,@function
        .size           $__internal_1_$__cuda_sm20_div_rn_f64_full,(.L_x_95 - $__internal_1_$__cuda_sm20_div_rn_f64_full)
$__internal_1_$__cuda_sm20_div_rn_f64_full:
[C---:B------:R-:W-:Y:S01]  /*17f0*/  FSETP.GEU.AND P0, PT, |R17|.reuse, 1.469367938527859385e-39, PT ;  /* 0x001000001100780b */ /* 0x040fe20003f0e200 */
[----:B------:R-:W-:Y:S01]  /*1800*/  IMAD.MOV.U32 R31, RZ, RZ, 0x1ca00000 ;  /* 0x1ca00000ff1f7424 */ /* 0x000fe200078e00ff */
[----:B------:R-:W-:Y:S01]  /*1810*/  LOP3.LUT R14, R17, 0x800fffff, RZ, 0xc0, !PT ;  /* 0x800fffff110e7812 */ /* 0x000fe200078ec0ff */
[----:B------:R-:W-:Y:S01]  /*1820*/  BSSY.RECONVERGENT B1, `(.L_x_25) ;  /* 0x0000054000017945 */ /* 0x000fe20003800200 */
[----:B------:R-:W-:Y:S02]  /*1830*/  MOV R20, 0x1 ;  /* 0x0000000100147802 */ /* 0x000fe40000000f00 */
[----:B------:R-:W-:Y:S01]  /*1840*/  LOP3.LUT R15, R14, 0x3ff00000, RZ, 0xfc, !PT ;  /* 0x3ff000000e0f7812 */ /* 0x000fe200078efcff */
[----:B------:R-:W-:Y:S01]  /*1850*/  IMAD.MOV.U32 R14, RZ, RZ, R16 ;  /* 0x000000ffff0e7224 */ /* 0x000fe200078e0010 */
[C---:B------:R-:W-:Y:S02]  /*1860*/  FSETP.GEU.AND P2, PT, |R19|.reuse, 1.469367938527859385e-39, PT ;  /* 0x001000001300780b */ /* 0x040fe40003f4e200 */
[----:B------:R-:W-:-:S02]  /*1870*/  LOP3.LUT R30, R19, 0x7ff00000, RZ, 0xc0, !PT ;  /* 0x7ff00000131e7812 */ /* 0x000fc400078ec0ff */
[----:B------:R-:W-:Y:S01]  /*1880*/  LOP3.LUT R33, R17, 0x7ff00000, RZ, 0xc0, !PT ;  /* 0x7ff0000011217812 */ /* 0x000fe200078ec0ff */
[----:B------:R-:W-:-:S03]  /*1890*/  @!P0 DMUL R14, R16, 8.98846567431157953865e+307 ;  /* 0x7fe00000100e8828 */ /* 0x000fc60000000000 */
[----:B------:R-:W-:-:S03]  /*18a0*/  ISETP.GE.U32.AND P1, PT, R30, R33, PT ;  /* 0x000000211e00720c */ /* 0x000fc60003f26070 */
[----:B------:R-:W0:Y:S02]  /*18b0*/  MUFU.RCP64H R21, R15 ;  /* 0x0000000f00157308 */ /* 0x000e240000001800 */
[----:B------:R-:W-:Y:S02]  /*18c0*/  @!P2 LOP3.LUT R23, R17, 0x7ff00000, RZ, 0xc0, !PT ;  /* 0x7ff000001117a812 */ /* 0x000fe400078ec0ff */
[----:B------:R-:W-:Y:S02]  /*18d0*/  @!P2 MOV R26, RZ ;  /* 0x000000ff001aa202 */ /* 0x000fe40000000f00 */
[----:B------:R-:W-:Y:S02]  /*18e0*/  @!P2 ISETP.GE.U32.AND P3, PT, R30, R23, PT ;  /* 0x000000171e00a20c */ /* 0x000fe40003f66070 */
[----:B------:R-:W-:Y:S02]  /*18f0*/  @!P0 LOP3.LUT R33, R15, 0x7ff00000, RZ, 0xc0, !PT ;  /* 0x7ff000000f218812 */ /* 0x000fe400078ec0ff */
[----:B------:R-:W-:Y:S01]  /*1900*/  @!P2 SEL R23, R31, 0x63400000, !P3 ;  /* 0x634000001f17a807 */ /* 0x000fe20005800000 */
[----:B0-----:R-:W-:-:S08]  /*1910*/  DFMA R24, R20, -R14, 1 ;  /* 0x3ff000001418742b */ /* 0x001fd0000000080e */
[----:B------:R-:W-:-:S08]  /*1920*/  DFMA R24, R24, R24, R24 ;  /* 0x000000181818722b */ /* 0x000fd00000000018 */
[----:B------:R-:W-:Y:S01]  /*1930*/  DFMA R24, R20, R24, R20 ;  /* 0x000000181418722b */ /* 0x000fe20000000014 */
[--C-:B------:R-:W-:Y:S02]  /*1940*/  @!P2 LOP3.LUT R20, R23, 0x80000000, R19.reuse, 0xf8, !PT ;  /* 0x800000001714a812 */ /* 0x100fe400078ef813 */
[----:B------:R-:W-:Y:S02]  /*1950*/  SEL R21, R31, 0x63400000, !P1 ;  /* 0x634000001f157807 */ /* 0x000fe40004800000 */
[----:B------:R-:W-:Y:S01]  /*1960*/  @!P2 LOP3.LUT R27, R20, 0x100000, RZ, 0xfc, !PT ;  /* 0x00100000141ba812 */ /* 0x000fe200078efcff */
[----:B------:R-:W-:Y:S02]  /*1970*/  IMAD.MOV.U32 R20, RZ, RZ, R18 ;  /* 0x000000ffff147224 */ /* 0x000fe400078e0012 */
[----:B------:R-:W-:Y:S01]  /*1980*/  DFMA R22, R24, -R14, 1 ;  /* 0x3ff000001816742b */ /* 0x000fe2000000080e */
[----:B------:R-:W-:-:S06]  /*1990*/  LOP3.LUT R21, R21, 0x800fffff, R19, 0xf8, !PT ;  /* 0x800fffff15157812 */ /* 0x000fcc00078ef813 */
[----:B------:R-:W-:Y:S02]  /*19a0*/  @!P2 DFMA R20, R20, 2, -R26 ;  /* 0x400000001414a82b */ /* 0x000fe4000000081a */
[----:B------:R-:W-:-:S08]  /*19b0*/  DFMA R22, R24, R22, R24 ;  /* 0x000000161816722b */ /* 0x000fd00000000018 */
[----:B------:R-:W-:-:S08]  /*19c0*/  DMUL R24, R22, R20 ;  /* 0x0000001416187228 */ /* 0x000fd00000000000 */
[----:B------:R-:W-:-:S08]  /*19d0*/  DFMA R26, R24, -R14, R20 ;  /* 0x8000000e181a722b */ /* 0x000fd00000000014 */
[----:B------:R-:W-:Y:S01]  /*19e0*/  DFMA R26, R22, R26, R24 ;  /* 0x0000001a161a722b */ /* 0x000fe20000000018 */
[----:B------:R-:W-:Y:S01]  /*19f0*/  IMAD.MOV.U32 R22, RZ, RZ, R30 ;  /* 0x000000ffff167224 */ /* 0x000fe200078e001e */
[----:B------:R-:W-:Y:S02]  /*1a00*/  @!P2 LOP3.LUT R22, R21, 0x7ff00000, RZ, 0xc0, !PT ;  /* 0x7ff000001516a812 */ /* 0x000fe400078ec0ff */
[----:B------:R-:W-:-:S03]  /*1a10*/  IADD3 R24, PT, PT, R33, -0x1, RZ ;  /* 0xffffffff21187810 */ /* 0x000fc60007ffe0ff */
[----:B------:R-:W-:-:S05]  /*1a20*/  VIADD R23, R22, 0xffffffff ;  /* 0xffffffff16177836 */ /* 0x000fca0000000000 */
[----:B------:R-:W-:-:S04]  /*1a30*/  ISETP.GT.U32.AND P0, PT, R23, 0x7feffffe, PT ;  /* 0x7feffffe1700780c */ /* 0x000fc80003f04070 */
[----:B------:R-:W-:-:S13]  /*1a40*/  ISETP.GT.U32.OR P0, PT, R24, 0x7feffffe, P0 ;  /* 0x7feffffe1800780c */ /* 0x000fda0000704470 */
[----:B------:R-:W-:Y:S05]  /*1a50*/  @P0 BRA `(.L_x_26) ;  /* 0x00000000006c0947 */ /* 0x000fea0003800000 */
[----:B------:R-:W-:-:S04]  /*1a60*/  LOP3.LUT R19, R17, 0x7ff00000, RZ, 0xc0, !PT ;  /* 0x7ff0000011137812 */ /* 0x000fc800078ec0ff */
[CC--:B------:R-:W-:Y:S02]  /*1a70*/  VIADDMNMX R18, R30.reuse, -R19.reuse, 0xb9600000, !PT ;  /* 0xb96000001e127446 */ /* 0x0c0fe40007800913 */
[----:B------:R-:W-:Y:S02]  /*1a80*/  ISETP.GE.U32.AND P0, PT, R30, R19, PT ;  /* 0x000000131e00720c */ /* 0x000fe40003f06070 */
[----:B------:R-:W-:Y:S02]  /*1a90*/  VIMNMX R18, PT, PT, R18, 0x46a00000, PT ;  /* 0x46a0000012127848 */ /* 0x000fe40003fe0100 */
[----:B------:R-:W-:-:S05]  /*1aa0*/  SEL R31, R31, 0x63400000, !P0 ;  /* 0x634000001f1f7807 */ /* 0x000fca0004000000 */
[----:B------:R-:W-:Y:S01]  /*1ab0*/  IMAD.IADD R22, R18, 0x1, -R31 ;  /* 0x0000000112167824 */ /* 0x000fe200078e0a1f */
[----:B------:R-:W-:-:S03]  /*1ac0*/  MOV R18, RZ ;  /* 0x000000ff00127202 */ /* 0x000fc60000000f00 */
        /* <DEDUP_REMOVED lines=10> */
[----:B------:R-:W-:Y:S01]  /*1b70*/  IMAD.MOV R15, RZ, RZ, -R22 ;  /* 0x000000ffff0f7224 */ /* 0x000fe200078e0a16 */
[----:B------:R-:W-:Y:S01]  /*1b80*/  MOV R14, RZ ;  /* 0x000000ff000e7202 */ /* 0x000fe20000000f00 */
[----:B------:R-:W-:-:S05]  /*1b90*/  DMUL.RP R18, R26, R18 ;  /* 0x000000121a127228 */ /* 0x000fca0000008000 */
[----:B------:R-:W-:-:S05]  /*1ba0*/  DFMA R14, R24, -R14, R26 ;  /* 0x8000000e180e722b */ /* 0x000fca000000001a */
[----:B------:R-:W-:Y:S02]  /*1bb0*/  LOP3.LUT R17, R19, R17, RZ, 0x3c, !PT ;  /* 0x0000001113117212 */ /* 0x000fe400078e3cff */
[----:B------:R-:W-:-:S04]  /*1bc0*/  IADD3 R14, PT, PT, -R22, -0x43300000, RZ ;  /* 0xbcd00000160e7810 */ /* 0x000fc80007ffe1ff */
[----:B------:R-:W-:-:S04]  /*1bd0*/  FSETP.NEU.AND P0, PT, |R15|, R14, PT ;  /* 0x0000000e0f00720b */ /* 0x000fc80003f0d200 */
[----:B------:R-:W-:Y:S02]  /*1be0*/  FSEL R24, R18, R24, !P0 ;  /* 0x0000001812187208 */ /* 0x000fe40004000000 */
[----:B------:R-:W-:Y:S01]  /*1bf0*/  FSEL R25, R17, R25, !P0 ;  /* 0x0000001911197208 */ /* 0x000fe20004000000 */
[----:B------:R-:W-:Y:S06]  /*1c00*/  BRA `(.L_x_27) ;  /* 0x0000000000547947 */ /* 0x000fec0003800000 */
.L_x_26:
        /* <DEDUP_REMOVED lines=13> */
[----:B------:R-:W-:Y:S01]  /*1ce0*/  @P0 IMAD.MOV.U32 R24, RZ, RZ, RZ ;  /* 0x000000ffff180224 */ /* 0x000fe200078e00ff */
[----:B------:R-:W-:Y:S01]  /*1cf0*/  @P0 MOV R25, R14 ;  /* 0x0000000e00190202 */ /* 0x000fe20000000f00 */
[----:B------:R-:W-:Y:S06]  /*1d00*/  BRA `(.L_x_27) ;  /* 0x0000000000147947 */ /* 0x000fec0003800000 */
.L_x_29:
[----:B------:R-:W-:Y:S01]  /*1d10*/  LOP3.LUT R25, R17, 0x80000, RZ, 0xfc, !PT ;  /* 0x0008000011197812 */ /* 0x000fe200078efcff */
[----:B------:R-:W-:Y:S01]  /*1d20*/  IMAD.MOV.U32 R24, RZ, RZ, R16 ;  /* 0x000000ffff187224 */ /* 0x000fe200078e0010 */
[----:B------:R-:W-:Y:S06]  /*1d30*/  BRA `(.L_x_27) ;  /* 0x0000000000087947 */ /* 0x000fec0003800000 */
.L_x_28:
[----:B------:R-:W-:Y:S02]  /*1d40*/  LOP3.LUT R25, R19, 0x80000, RZ, 0xfc, !PT ;  /* 0x0008000013197812 */ /* 0x000fe400078efcff */
[----:B------:R-:W-:-:S07]  /*1d50*/  MOV R24, R18 ;  /* 0x0000001200187202 */ /* 0x000fce0000000f00 */
.L_x_27:
[----:B------:R-:W-:Y:S05]  /*1d60*/  BSYNC.RECONVERGENT B1 ;  /* 0x0000000000017941 */ /* 0x000fea0003800200 */
.L_x_25:
[----:B------:R-:W-:Y:S02]  /*1d70*/  HFMA2 R15, -RZ, RZ, 0, 0 ;  /* 0x00000000ff0f7431 */ /* 0x000fe400000001ff */
[----:B------:R-:W-:-:S04]  /*1d80*/  IMAD.MOV.U32 R14, RZ, RZ, R4 ;  /* 0x000000ffff0e7224 */ /* 0x000fc800078e0004 */
[----:B------:R-:W-:Y:S05]  /*1d90*/  RET.REL.NODEC R14 `(_Z11phase_fieldP17curandStateXORWOWPfS1_S1_S1_S1_S1_S1_ffii) ;  /* 0xffffffe00e987950 */ /* 0x000fea0003c3ffff */
.L_x_30:
        /* <DEDUP_REMOVED lines=14> */
.L_x_95:


//--------------------- .text._Z7get_epsPfS_S_ii  --------------------------
	.section	.text._Z7get_epsPfS_S_ii,"ax",@progbits
	.align	128
        .global         _Z7get_epsPfS_S_ii
        .type           _Z7get_epsPfS_S_ii,@function
        .size           _Z7get_epsPfS_S_ii,(.L_x_102 - _Z7get_epsPfS_S_ii)
        .other          _Z7get_epsPfS_S_ii,@"STO_CUDA_ENTRY STV_DEFAULT"
_Z7get_epsPfS_S_ii:
.text._Z7get_epsPfS_S_ii:
[----:B------:R-:W-:Y:S01]  /*0000*/  LDC R1, c[0x0][0x37c] ;  /* 0x0000df00ff017b82 */ /* 0x000fe20000000800 */
[----:B------:R-:W0:Y:S07]  /*0010*/  S2R R0, SR_TID.Y ;  /* 0x0000000000007919 */ /* 0x000e2e0000002200 */
[----:B------:R-:W1:Y:S01]  /*0020*/  LDC R2, c[0x0][0x360] ;  /* 0x0000d800ff027b82 */ /* 0x000e620000000800 */
[----:B------:R-:W2:Y:S01]  /*0030*/  LDCU.64 UR8, c[0x0][0x398] ;  /* 0x00007300ff0877ac */ /* 0x000ea20008000a00 */
[----:B------:R-:W1:Y:S06]  /*0040*/  S2R R5, SR_TID.X ;  /* 0x0000000000057919 */ /* 0x000e6c0000002100 */
[----:B------:R-:W0:Y:S08]  /*0050*/  S2UR UR5, SR_CTAID.Y ;  /* 0x00000000000579c3 */ /* 0x000e300000002600 */
[----:B------:R-:W0:Y:S08]  /*0060*/  LDC R3, c[0x0][0x364] ;  /* 0x0000d900ff037b82 */ /* 0x000e300000000800 */
[----:B------:R-:W1:Y:S01]  /*0070*/  S2UR UR4, SR_CTAID.X ;  /* 0x00000000000479c3 */ /* 0x000e620000002500 */
[----:B0-----:R-:W-:-:S05]  /*0080*/  IMAD R3, R3, UR5, R0 ;  /* 0x0000000503037c24 */ /* 0x001fca000f8e0200 */
[----:B--2---:R-:W-:Y:S01]  /*0090*/  ISETP.GE.AND P0, PT, R3, UR9, PT ;  /* 0x0000000903007c0c */ /* 0x004fe2000bf06270 */
[----:B-1----:R-:W-:-:S05]  /*00a0*/  IMAD R2, R2, UR4, R5 ;  /* 0x0000000402027c24 */ /* 0x002fca000f8e0205 */
[----:B------:R-:W-:-:S13]  /*00b0*/  ISETP.GE.OR P0, PT, R2, UR8, P0 ;  /* 0x0000000802007c0c */ /* 0x000fda0008706670 */
[----:B------:R-:W-:Y:S05]  /*00c0*/  @P0 EXIT ;  /* 0x000000000000094d */ /* 0x000fea0003800000 */
[----:B------:R-:W0:Y:S01]  /*00d0*/  LDC.64 R4, c[0x0][0x380] ;  /* 0x0000e000ff047b82 */ /* 0x000e220000000a00 */
[----:B------:R-:W1:Y:S01]  /*00e0*/  LDCU.64 UR6, c[0x0][0x358] ;  /* 0x00006b00ff0677ac */ /* 0x000e620008000a00 */
[----:B------:R-:W-:-:S04]  /*00f0*/  IMAD R2, R3, UR8, R2 ;  /* 0x0000000803027c24 */ /* 0x000fc8000f8e0202 */
[----:B0-----:R-:W-:-:S05]  /*0100*/  IMAD.WIDE R4, R2, 0x4, R4 ;  /* 0x0000000402047825 */ /* 0x001fca00078e0204 */
[----:B-1----:R-:W2:Y:S01]  /*0110*/  LDG.E R0, desc[UR6][R4.64] ;  /* 0x0000000604007981 */ /* 0x002ea2000c1e1900 */
[----:B------:R-:W-:Y:S01]  /*0120*/  BSSY.RECONVERGENT B0, `(.L_x_31) ;  /* 0x000006a000007945 */ /* 0x000fe20003800200 */
[----:B--2---:R-:W-:-:S04]  /*0130*/  FMUL R0, R0, 6 ;  /* 0x40c0000000007820 */ /* 0x004fc80000400000 */
[C---:B------:R-:W-:Y:S01]  /*0140*/  FMUL R3, R0.reuse, 0.63661974668502807617 ;  /* 0x3f22f98300037820 */ /* 0x040fe20000400000 */
[----:B------:R-:W-:-:S03]  /*0150*/  FSETP.GE.AND P0, PT, |R0|, 105615, PT ;  /* 0x47ce47800000780b */ /* 0x000fc60003f06200 */
[----:B------:R-:W0:Y:S02]  /*0160*/  F2I.NTZ R10, R3 ;  /* 0x00000003000a7305 */ /* 0x000e240000203100 */
[----:B0-----:R-:W-:-:S05]  /*0170*/  I2FP.F32.S32 R7, R10 ;  /* 0x0000000a00077245 */ /* 0x001fca0000201400 */
[----:B------:R-:W-:-:S04]  /*0180*/  FFMA R6, R7, -1.5707962512969970703, R0 ;  /* 0xbfc90fda07067823 */ /* 0x000fc80000000000 */
[----:B------:R-:W-:-:S04]  /*0190*/  FFMA R6, R7, -7.5497894158615963534e-08, R6 ;  /* 0xb3a2216807067823 */ /* 0x000fc80000000006 */
[----:B------:R-:W-:Y:S01]  /*01a0*/  FFMA R8, R7, -5.3903029534742383927e-15, R6 ;  /* 0xa7c234c507087823 */ /* 0x000fe20000000006 */
[----:B------:R-:W-:Y:S06]  /*01b0*/  @!P0 BRA `(.L_x_32) ;  /* 0x0000000400808947 */ /* 0x000fec0003800000 */
[----:B------:R-:W-:-:S13]  /*01c0*/  FSETP.NEU.AND P0, PT, |R0|, +INF , PT ;  /* 0x7f8000000000780b */ /* 0x000fda0003f0d200 */
[----:B------:R-:W-:Y:S01]  /*01d0*/  @!P0 FMUL R8, RZ, R0 ;  /* 0x00000000ff088220 */ /* 0x000fe20000400000 */
[----:B------:R-:W-:Y:S01]  /*01e0*/  @!P0 IMAD.MOV.U32 R10, RZ, RZ, RZ ;  /* 0x000000ffff0a8224 */ /* 0x000fe200078e00ff */
[----:B------:R-:W-:Y:S06]  /*01f0*/  @!P0 BRA `(.L_x_32) ;  /* 0x0000000400708947 */ /* 0x000fec0003800000 */
[----:B------:R-:W-:Y:S01]  /*0200*/  IMAD.SHL.U32 R3, R0, 0x100, RZ ;  /* 0x0000010000037824 */ /* 0x000fe200078e00ff */
[----:B------:R-:W0:Y:S01]  /*0210*/  LDCU.64 UR8, c[0x4][0x40] ;  /* 0x01000800ff0877ac */ /* 0x000e220008000a00 */
[----:B------:R-:W-:Y:S02]  /*0220*/  IMAD.MOV.U32 R6, RZ, RZ, RZ ;  /* 0x000000ffff067224 */ /* 0x000fe400078e00ff */
[----:B------:R-:W-:Y:S01]  /*0230*/  IMAD.MOV.U32 R17, RZ, RZ, RZ ;  /* 0x000000ffff117224 */ /* 0x000fe200078e00ff */
[----:B------:R-:W-:Y:S01]  /*0240*/  LOP3.LUT R7, R3, 0x80000000, RZ, 0xfc, !PT ;  /* 0x8000000003077812 */ /* 0x000fe200078efcff */
[----:B------:R-:W-:Y:S01]  /*0250*/  UMOV UR5, URZ ;  /* 0x000000ff00057c82 */ /* 0x000fe20008000000 */
[----:B------:R-:W-:-:S05]  /*0260*/  UMOV UR4, URZ ;  /* 0x000000ff00047c82 */ /* 0x000fca0008000000 */
.L_x_33:
[----:B0-----:R-:W-:Y:S01]  /*0270*/  IMAD.U32 R10, RZ, RZ, UR8 ;  /* 0x00000008ff0a7e24 */ /* 0x001fe2000f8e00ff */
[----:B------:R-:W-:-:S05]  /*0280*/  MOV R11, UR9 ;  /* 0x00000009000b7c02 */ /* 0x000fca0008000f00 */
[----:B------:R-:W2:Y:S01]  /*0290*/  LDG.E.CONSTANT R8, desc[UR6][R10.64] ;  /* 0x000000060a087981 */ /* 0x000ea2000c1e9900 */
[----:B------:R-:W-:Y:S01]  /*02a0*/  UIADD3 UR4, UPT, UPT, UR4, 0x1, URZ ;  /* 0x0000000104047890 */ /* 0x000fe2000fffe0ff */
[C---:B------:R-:W-:Y:S01]  /*02b0*/  ISETP.EQ.AND P0, PT, R17.reuse, RZ, PT ;  /* 0x000000ff1100720c */ /* 0x040fe20003f02270 */
[----:B------:R-:W-:Y:S01]  /*02c0*/  UIADD3 UR8, UP1, UPT, UR8, 0x4, URZ ;  /* 0x0000000408087890 */ /* 0x000fe2000ff3e0ff */
[C---:B------:R-:W-:Y:S01]  /*02d0*/  ISETP.EQ.AND P1, PT, R17.reuse, 0x4, PT ;  /* 0x000000041100780c */ /* 0x040fe20003f22270 */
[----:B------:R-:W-:Y:S01]  /*02e0*/  UISETP.NE.AND UP0, UPT, UR4, 0x6, UPT ;  /* 0x000000060400788c */ /* 0x000fe2000bf05270 */
[C---:B------:R-:W-:Y:S01]  /*02f0*/  ISETP.EQ.AND P2, PT, R17.reuse, 0x8, PT ;  /* 0x000000081100780c */ /* 0x040fe20003f42270 */
[----:B------:R-:W-:Y:S01]  /*0300*/  UIADD3.X UR9, UPT, UPT, URZ, UR9, URZ, UP1, !UPT ;  /* 0x00000009ff097290 */ /* 0x000fe20008ffe4ff */
[C---:B------:R-:W-:Y:S02]  /*0310*/  ISETP.EQ.AND P3, PT, R17.reuse, 0xc, PT ;  /* 0x0000000c1100780c */ /* 0x040fe40003f62270 */
[----:B------:R-:W-:-:S02]  /*0320*/  ISETP.EQ.AND P4, PT, R17, 0x10, PT ;  /* 0x000000101100780c */ /* 0x000fc40003f82270 */
[C---:B------:R-:W-:Y:S01]  /*0330*/  ISETP.EQ.AND P5, PT, R17.reuse, 0x14, PT ;  /* 0x000000141100780c */ /* 0x040fe20003fa2270 */
[----:B------:R-:W-:Y:S02]  /*0340*/  VIADD R17, R17, 0x4 ;  /* 0x0000000411117836 */ /* 0x000fe40000000000 */
[----:B--2---:R-:W-:-:S03]  /*0350*/  IMAD.WIDE.U32 R8, R8, R7, RZ ;  /* 0x0000000708087225 */ /* 0x004fc600078e00ff */
[----:B------:R-:W-:-:S04]  /*0360*/  IADD3 R8, P6, PT, R8, R6, RZ ;  /* 0x0000000608087210 */ /* 0x000fc80007fde0ff */
[----:B------:R-:W-:Y:S01]  /*0370*/  IADD3.X R6, PT, PT, R9, UR5, RZ, P6, !PT ;  /* 0x0000000509067c10 */ /* 0x000fe2000b7fe4ff */
[--C-:B------:R-:W-:Y:S02]  /*0380*/  @P0 IMAD.MOV.U32 R3, RZ, RZ, R8.reuse ;  /* 0x000000ffff030224 */ /* 0x100fe400078e0008 */
[----:B------:R-:W-:Y:S01]  /*0390*/  @P5 MOV R12, R8 ;  /* 0x00000008000c5202 */ /* 0x000fe20000000f00 */
[--C-:B------:R-:W-:Y:S02]  /*03a0*/  @P1 IMAD.MOV.U32 R13, RZ, RZ, R8.reuse ;  /* 0x000000ffff0d1224 */ /* 0x100fe400078e0008 */
[--C-:B------:R-:W-:Y:S02]  /*03b0*/  @P2 IMAD.MOV.U32 R14, RZ, RZ, R8.reuse ;  /* 0x000000ffff0e2224 */ /* 0x100fe400078e0008 */
[--C-:B------:R-:W-:Y:S02]  /*03c0*/  @P3 IMAD.MOV.U32 R15, RZ, RZ, R8.reuse ;  /* 0x000000ffff0f3224 */ /* 0x100fe400078e0008 */
[----:B------:R-:W-:Y:S01]  /*03d0*/  @P4 IMAD.MOV.U32 R16, RZ, RZ, R8 ;  /* 0x000000ffff104224 */ /* 0x000fe200078e0008 */
[----:B------:R-:W-:Y:S06]  /*03e0*/  BRA.U UP0, `(.L_x_33) ;  /* 0xfffffffd00a07547 */ /* 0x000fec000b83ffff */
[----:B------:R-:W-:Y:S01]  /*03f0*/  SHF.R.U32.HI R7, RZ, 0x17, R0 ;  /* 0x00000017ff077819 */ /* 0x000fe20000011600 */
[----:B------:R-:W-:Y:S03]  /*0400*/  BSSY.RECONVERGENT B1, `(.L_x_34) ;  /* 0x0000029000017945 */ /* 0x000fe60003800200 */
[C---:B------:R-:W-:Y:S02]  /*0410*/  LOP3.LUT R8, R7.reuse, 0xe0, RZ, 0xc0, !PT ;  /* 0x000000e007087812 */ /* 0x040fe400078ec0ff */
[----:B------:R-:W-:-:S03]  /*0420*/  LOP3.LUT P6, RZ, R7, 0x1f, RZ, 0xc0, !PT ;  /* 0x0000001f07ff7812 */ /* 0x000fc600078cc0ff */
[----:B------:R-:W-:-:S05]  /*0430*/  VIADD R8, R8, 0xffffff80 ;  /* 0xffffff8008087836 */ /* 0x000fca0000000000 */
[----:B------:R-:W-:-:S05]  /*0440*/  SHF.R.U32.HI R8, RZ, 0x5, R8 ;  /* 0x00000005ff087819 */ /* 0x000fca0000011608 */
[----:B------:R-:W-:-:S05]  /*0450*/  IMAD.U32 R11, R8, -0x4, RZ ;  /* 0xfffffffc080b7824 */ /* 0x000fca00078e00ff */
[C---:B------:R-:W-:Y:S02]  /*0460*/  ISETP.EQ.AND P3, PT, R11.reuse, -0x18, PT ;  /* 0xffffffe80b00780c */ /* 0x040fe40003f62270 */
[C---:B------:R-:W-:Y:S02]  /*0470*/  ISETP.EQ.AND P4, PT, R11.reuse, -0x14, PT ;  /* 0xffffffec0b00780c */ /* 0x040fe40003f82270 */
[C---:B------:R-:W-:Y:S02]  /*0480*/  ISETP.EQ.AND P2, PT, R11.reuse, -0x10, PT ;  /* 0xfffffff00b00780c */ /* 0x040fe40003f42270 */
[C---:B------:R-:W-:Y:S02]  /*0490*/  ISETP.EQ.AND P1, PT, R11.reuse, -0xc, PT ;  /* 0xfffffff40b00780c */ /* 0x040fe40003f22270 */
[C---:B------:R-:W-:Y:S02]  /*04a0*/  ISETP.EQ.AND P0, PT, R11.reuse, -0x8, PT ;  /* 0xfffffff80b00780c */ /* 0x040fe40003f02270 */
[----:B------:R-:W-:-:S03]  /*04b0*/  ISETP.EQ.AND P5, PT, R11, RZ, PT ;  /* 0x000000ff0b00720c */ /* 0x000fc60003fa2270 */
[--C-:B------:R-:W-:Y:S01]  /*04c0*/  @P3 IMAD.MOV.U32 R8, RZ, RZ, R3.reuse ;  /* 0x000000ffff083224 */ /* 0x100fe200078e0003 */
[C---:B------:R-:W-:Y:S01]  /*04d0*/  ISETP.EQ.AND P3, PT, R11.reuse, -0x4, PT ;  /* 0xfffffffc0b00780c */ /* 0x040fe20003f62270 */
[----:B------:R-:W-:Y:S01]  /*04e0*/  @P4 IMAD.MOV.U32 R9, RZ, RZ, R3 ;  /* 0x000000ffff094224 */ /* 0x000fe200078e0003 */
[----:B------:R-:W-:Y:S01]  /*04f0*/  @P4 MOV R8, R13 ;  /* 0x0000000d00084202 */ /* 0x000fe20000000f00 */
[--C-:B------:R-:W-:Y:S01]  /*0500*/  @P2 IMAD.MOV.U32 R8, RZ, RZ, R14.reuse ;  /* 0x000000ffff082224 */ /* 0x100fe200078e000e */
[----:B------:R-:W-:Y:S01]  /*0510*/  ISETP.EQ.AND P4, PT, R11, 0x4, PT ;  /* 0x000000040b00780c */ /* 0x000fe20003f82270 */
[----:B------:R-:W-:Y:S02]  /*0520*/  @P1 IMAD.MOV.U32 R8, RZ, RZ, R15 ;  /* 0x000000ffff081224 */ /* 0x000fe400078e000f */
[----:B------:R-:W-:Y:S01]  /*0530*/  @P0 MOV R8, R16 ;  /* 0x0000001000080202 */ /* 0x000fe20000000f00 */
[----:B------:R-:W-:Y:S02]  /*0540*/  @P2 IMAD.MOV.U32 R9, RZ, RZ, R13 ;  /* 0x000000ffff092224 */ /* 0x000fe400078e000d */
[----:B------:R-:W-:-:S02]  /*0550*/  @P1 IMAD.MOV.U32 R9, RZ, RZ, R14 ;  /* 0x000000ffff091224 */ /* 0x000fc400078e000e */
[----:B------:R-:W-:Y:S02]  /*0560*/  @P0 IMAD.MOV.U32 R9, RZ, RZ, R15 ;  /* 0x000000ffff090224 */ /* 0x000fe400078e000f */
[----:B------:R-:W-:Y:S02]  /*0570*/  @P3 IMAD.MOV.U32 R8, RZ, RZ, R12 ;  /* 0x000000ffff083224 */ /* 0x000fe400078e000c */
[----:B------:R-:W-:Y:S02]  /*0580*/  @P5 IMAD.MOV.U32 R8, RZ, RZ, R6 ;  /* 0x000000ffff085224 */ /* 0x000fe400078e0006 */
[----:B------:R-:W-:Y:S02]  /*0590*/  @P3 IMAD.MOV.U32 R9, RZ, RZ, R16 ;  /* 0x000000ffff093224 */ /* 0x000fe400078e0010 */
[----:B------:R-:W-:Y:S01]  /*05a0*/  @P5 IMAD.MOV.U32 R9, RZ, RZ, R12 ;  /* 0x000000ffff095224 */ /* 0x000fe200078e000c */
[----:B------:R-:W-:Y:S01]  /*05b0*/  MOV R10, R8 ;  /* 0x00000008000a7202 */ /* 0x000fe20000000f00 */
[----:B------:R-:W-:Y:S01]  /*05c0*/  @P4 IMAD.MOV.U32 R9, RZ, RZ, R6 ;  /* 0x000000ffff094224 */ /* 0x000fe200078e0006 */
[----:B------:R-:W-:Y:S06]  /*05d0*/  @!P6 BRA `(.L_x_35) ;  /* 0x00000000002ce947 */ /* 0x000fec0003800000 */
[----:B------:R-:W-:Y:S01]  /*05e0*/  @P2 IMAD.MOV.U32 R8, RZ, RZ, R3 ;  /* 0x000000ffff082224 */ /* 0x000fe200078e0003 */
[----:B------:R-:W-:Y:S01]  /*05f0*/  LOP3.LUT R7, R7, 0x1f, RZ, 0xc0, !PT ;  /* 0x0000001f07077812 */ /* 0x000fe200078ec0ff */
[----:B------:R-:W-:Y:S02]  /*0600*/  @P1 IMAD.MOV.U32 R8, RZ, RZ, R13 ;  /* 0x000000ffff081224 */ /* 0x000fe400078e000d */
[----:B------:R-:W-:Y:S01]  /*0610*/  @P0 IMAD.MOV.U32 R8, RZ, RZ, R14 ;  /* 0x000000ffff080224 */ /* 0x000fe200078e000e */
[----:B------:R-:W-:Y:S01]  /*0620*/  ISETP.EQ.AND P0, PT, R11, 0x8, PT ;  /* 0x000000080b00780c */ /* 0x000fe20003f02270 */
[----:B------:R-:W-:Y:S01]  /*0630*/  @P3 IMAD.MOV.U32 R8, RZ, RZ, R15 ;  /* 0x000000ffff083224 */ /* 0x000fe200078e000f */
[----:B------:R-:W-:Y:S01]  /*0640*/  SHF.L.W.U32.HI R10, R9, R7, R10 ;  /* 0x00000007090a7219 */ /* 0x000fe20000010e0a */
[----:B------:R-:W-:Y:S01]  /*0650*/  @P5 IMAD.MOV.U32 R8, RZ, RZ, R16 ;  /* 0x000000ffff085224 */ /* 0x000fe200078e0010 */
[----:B------:R-:W-:-:S09]  /*0660*/  @P4 MOV R8, R12 ;  /* 0x0000000c00084202 */ /* 0x000fd20000000f00 */
[----:B------:R-:W-:-:S05]  /*0670*/  @P0 IMAD.MOV.U32 R8, RZ, RZ, R6 ;  /* 0x000000ffff080224 */ /* 0x000fca00078e0006 */
[----:B------:R-:W-:-:S07]  /*0680*/  SHF.L.W.U32.HI R9, R8, R7, R9 ;  /* 0x0000000708097219 */ /* 0x000fce0000010e09 */
.L_x_35:
[----:B------:R-:W-:Y:S05]  /*0690*/  BSYNC.RECONVERGENT B1 ;  /* 0x0000000000017941 */ /* 0x000fea0003800200 */
.L_x_34:
[C---:B------:R-:W-:Y:S01]  /*06a0*/  SHF.L.W.U32.HI R11, R9.reuse, 0x2, R10 ;  /* 0x00000002090b7819 */ /* 0x040fe20000010e0a */
[----:B------:R-:W-:Y:S01]  /*06b0*/  IMAD.SHL.U32 R9, R9, 0x4, RZ ;  /* 0x0000000409097824 */ /* 0x000fe200078e00ff */
[----:B------:R-:W-:Y:S01]  /*06c0*/  UMOV UR4, 0x54442d19 ;  /* 0x54442d1900047882 */ /* 0x000fe20000000000 */
[----:B------:R-:W-:Y:S01]  /*06d0*/  UMOV UR5, 0x3bf921fb ;  /* 0x3bf921fb00057882 */ /* 0x000fe20000000000 */
[----:B------:R-:W-:Y:S02]  /*06e0*/  SHF.R.S32.HI R6, RZ, 0x1f, R11 ;  /* 0x0000001fff067819 */ /* 0x000fe4000001140b */
[----:B------:R-:W-:Y:S02]  /*06f0*/  ISETP.GE.AND P0, PT, R0, RZ, PT ;  /* 0x000000ff0000720c */ /* 0x000fe40003f06270 */
[C---:B------:R-:W-:Y:S02]  /*0700*/  LOP3.LUT R8, R6.reuse, R9, RZ, 0x3c, !PT ;  /* 0x0000000906087212 */ /* 0x040fe400078e3cff */
[----:B------:R-:W-:-:S02]  /*0710*/  LOP3.LUT R9, R6, R11, RZ, 0x3c, !PT ;  /* 0x0000000b06097212 */ /* 0x000fc400078e3cff */
[----:B------:R-:W-:Y:S02]  /*0720*/  SHF.R.U32.HI R10, RZ, 0x1e, R10 ;  /* 0x0000001eff0a7819 */ /* 0x000fe4000001160a */
[----:B------:R-:W0:Y:S01]  /*0730*/  I2F.F64.S64 R6, R8 ;  /* 0x0000000800067312 */ /* 0x000e220000301c00 */
[C---:B------:R-:W-:Y:S02]  /*0740*/  LOP3.LUT R0, R11.reuse, R0, RZ, 0x3c, !PT ;  /* 0x000000000b007212 */ /* 0x040fe400078e3cff */
[----:B------:R-:W-:Y:S02]  /*0750*/  LEA.HI R10, R11, R10, RZ, 0x1 ;  /* 0x0000000a0b0a7211 */ /* 0x000fe400078f08ff */
[----:B------:R-:W-:-:S03]  /*0760*/  ISETP.GE.AND P1, PT, R0, RZ, PT ;  /* 0x000000ff0000720c */ /* 0x000fc60003f26270 */
[----:B------:R-:W-:-:S04]  /*0770*/  IMAD.MOV R0, RZ, RZ, -R10 ;  /* 0x000000ffff007224 */ /* 0x000fc800078e0a0a */
[----:B------:R-:W-:Y:S01]  /*0780*/  @!P0 IMAD.MOV.U32 R10, RZ, RZ, R0 ;  /* 0x000000ffff0a8224 */ /* 0x000fe200078e0000 */
[----:B0-----:R-:W-:-:S10]  /*0790*/  DMUL R6, R6, UR4 ;  /* 0x0000000406067c28 */ /* 0x001fd40008000000 */
[----:B------:R-:W0:Y:S02]  /*07a0*/  F2F.F32.F64 R6, R6 ;  /* 0x0000000600067310 */ /* 0x000e240000301000 */
[----:B0-----:R-:W-:-:S07]  /*07b0*/  FSEL R8, -R6, R6, !P1 ;  /* 0x0000000606087208 */ /* 0x001fce0004800100 */
.L_x_32:
[----:B------:R-:W-:Y:S05]  /*07c0*/  BSYNC.RECONVERGENT B0 ;  /* 0x0000000000007941 */ /* 0x000fea0003800200 */
.L_x_31:
[----:B------:R-:W-:Y:S02]  /*07d0*/  IMAD.MOV.U32 R6, RZ, RZ, 0x37cbac00 ;  /* 0x37cbac00ff067424 */ /* 0x000fe400078e00ff */
[----:B------:R-:W-:Y:S01]  /*07e0*/  FMUL R7, R8, R8 ;  /* 0x0000000808077220 */ /* 0x000fe20000400000 */
[C---:B------:R-:W-:Y:S01]  /*07f0*/  LOP3.LUT R9, R10.reuse, 0x1, RZ, 0xc0, !PT ;  /* 0x000000010a097812 */ /* 0x040fe200078ec0ff */
[----:B------:R-:W-:Y:S01]  /*0800*/  VIADD R10, R10, 0x1 ;  /* 0x000000010a0a7836 */ /* 0x000fe20000000000 */
[----:B------:R-:W-:Y:S01]  /*0810*/  MOV R20, 0x3c0885e4 ;  /* 0x3c0885e400147802 */ /* 0x000fe20000000f00 */
[----:B------:R-:W-:Y:S01]  /*0820*/  FFMA R0, R7, R6, -0.0013887860113754868507 ;  /* 0xbab607ed07007423 */ /* 0x000fe20000000006 */
[----:B------:R-:W-:Y:S01]  /*0830*/  ISETP.NE.U32.AND P0, PT, R9, 0x1, PT ;  /* 0x000000010900780c */ /* 0x000fe20003f05070 */
[----:B------:R-:W-:Y:S01]  /*0840*/  IMAD.MOV.U32 R11, RZ, RZ, 0x3e2aaaa8 ;  /* 0x3e2aaaa8ff0b7424 */ /* 0x000fe200078e00ff */
[----:B------:R-:W-:Y:S01]  /*0850*/  LOP3.LUT P1, RZ, R10, 0x2, RZ, 0xc0, !PT ;  /* 0x000000020aff7812 */ /* 0x000fe2000782c0ff */
[----:B------:R-:W-:Y:S01]  /*0860*/  IMAD.MOV.U32 R19, RZ, RZ, 0x3fa47ae1 ;  /* 0x3fa47ae1ff137424 */ /* 0x000fe200078e00ff */
[----:B------:R-:W-:Y:S01]  /*0870*/  FSEL R18, R0, -0.00019574658654164522886, P0 ;  /* 0xb94d415300127808 */ /* 0x000fe20000000000 */
[----:B------:R-:W-:Y:S01]  /*0880*/  UMOV UR4, 0x47ae147b ;  /* 0x47ae147b00047882 */ /* 0x000fe20000000000 */
[----:B------:R-:W-:Y:S01]  /*0890*/  FSEL R20, R20, 0.041666727513074874878, !P0 ;  /* 0x3d2aaabb14147808 */ /* 0x000fe20004000000 */
[----:B------:R-:W-:Y:S01]  /*08a0*/  UMOV UR5, 0x3f847ae1 ;  /* 0x3f847ae100057882 */ /* 0x000fe20000000000 */
[----:B------:R-:W-:-:S02]  /*08b0*/  FSEL R0, R8, 1, !P0 ;  /* 0x3f80000008007808 */ /* 0x000fc40004000000 */
[----:B------:R-:W-:Y:S01]  /*08c0*/  FSEL R11, -R11, -0.4999999701976776123, !P0 ;  /* 0xbeffffff0b0b7808 */ /* 0x000fe20004000100 */
[C---:B------:R-:W-:Y:S02]  /*08d0*/  FFMA R18, R7.reuse, R18, R20 ;  /* 0x0000001207127223 */ /* 0x040fe40000000014 */
[C---:B------:R-:W-:Y:S02]  /*08e0*/  FFMA R9, R7.reuse, R0, RZ ;  /* 0x0000000007097223 */ /* 0x040fe400000000ff */
[----:B------:R-:W-:Y:S01]  /*08f0*/  FFMA R11, R7, R18, R11 ;  /* 0x00000012070b7223 */ /* 0x000fe2000000000b */
[----:B------:R-:W-:-:S03]  /*0900*/  IMAD.MOV.U32 R18, RZ, RZ, 0x47ae147b ;  /* 0x47ae147bff127424 */ /* 0x000fc600078e00ff */
[----:B------:R-:W-:Y:S02]  /*0910*/  FFMA R7, R9, R11, R0 ;  /* 0x0000000b09077223 */ /* 0x000fe40000000000 */
[----:B------:R-:W0:Y:S02]  /*0920*/  LDC.64 R8, c[0x0][0x388] ;  /* 0x0000e200ff087b82 */ /* 0x000e240000000a00 */
[----:B------:R-:W-:-:S04]  /*0930*/  @P1 FADD R7, RZ, -R7 ;  /* 0x80000007ff071221 */ /* 0x000fc80000000000 */
[----:B------:R-:W1:Y:S02]  /*0940*/  F2F.F64.F32 R10, R7 ;  /* 0x00000007000a7310 */ /* 0x000e640000201800 */
[----:B-1----:R-:W-:Y:S01]  /*0950*/  DFMA R10, R10, R18, 1 ;  /* 0x3ff000000a0a742b */ /* 0x002fe20000000012 */
[----:B0-----:R-:W-:-:S07]  /*0960*/  IMAD.WIDE R8, R2, 0x4, R8 ;  /* 0x0000000402087825 */ /* 0x001fce00078e0208 */
[----:B------:R-:W-:-:S10]  /*0970*/  DMUL R10, R10, UR4 ;  /* 0x000000040a0a7c28 */ /* 0x000fd40008000000 */
[----:B------:R-:W0:Y:S02]  /*0980*/  F2F.F32.F64 R11, R10 ;  /* 0x0000000a000b7310 */ /* 0x000e240000301000 */
[----:B0-----:R0:W-:Y:S04]  /*0990*/  STG.E desc[UR6][R8.64], R11 ;  /* 0x0000000b08007986 */ /* 0x0011e8000c101906 */
[----:B------:R-:W2:Y:S01]  /*09a0*/  LDG.E R0, desc[UR6][R4.64] ;  /* 0x0000000604007981 */ /* 0x000ea2000c1e1900 */
[----:B------:R-:W-:Y:S01]  /*09b0*/  BSSY.RECONVERGENT B0, `(.L_x_36) ;  /* 0x0000068000007945 */ /* 0x000fe20003800200 */
[----:B--2---:R-:W-:-:S04]  /*09c0*/  FMUL R0, R0, 6 ;  /* 0x40c0000000007820 */ /* 0x004fc80000400000 */
[C---:B------:R-:W-:Y:S01]  /*09d0*/  FMUL R7, R0.reuse, 0.63661974668502807617 ;  /* 0x3f22f98300077820 */ /* 0x040fe20000400000 */
[----:B------:R-:W-:-:S05]  /*09e0*/  FSETP.GE.AND P0, PT, |R0|, 105615, PT ;  /* 0x47ce47800000780b */ /* 0x000fca0003f06200 */
[----:B------:R-:W1:Y:S02]  /*09f0*/  F2I.NTZ R7, R7 ;  /* 0x0000000700077305 */ /* 0x000e640000203100 */
[----:B-1----:R-:W-:-:S05]  /*0a00*/  I2FP.F32.S32 R17, R7 ;  /* 0x0000000700117245 */ /* 0x002fca0000201400 */
[----:B------:R-:W-:-:S04]  /*0a10*/  FFMA R18, R17, -1.5707962512969970703, R0 ;  /* 0xbfc90fda11127823 */ /* 0x000fc80000000000 */
[----:B------:R-:W-:-:S04]  /*0a20*/  FFMA R18, R17, -7.5497894158615963534e-08, R18 ;  /* 0xb3a2216811127823 */ /* 0x000fc80000000012 */
[----:B------:R-:W-:Y:S01]  /*0a30*/  FFMA R17, R17, -5.3903029534742383927e-15, R18 ;  /* 0xa7c234c511117823 */ /* 0x000fe20000000012 */
[----:B0-----:R-:W-:Y:S06]  /*0a40*/  @!P0 BRA `(.L_x_37) ;  /* 0x0000000400788947 */ /* 0x001fec0003800000 */
[----:B------:R-:W-:-:S13]  /*0a50*/  FSETP.NEU.AND P0, PT, |R0|, +INF , PT ;  /* 0x7f8000000000780b */ /* 0x000fda0003f0d200 */
[----:B------:R-:W-:Y:S01]  /*0a60*/  @!P0 FMUL R17, RZ, R0 ;  /* 0x00000000ff118220 */ /* 0x000fe20000400000 */
[----:B------:R-:W-:Y:S01]  /*0a70*/  @!P0 IMAD.MOV.U32 R7, RZ, RZ, RZ ;  /* 0x000000ffff078224 */ /* 0x000fe200078e00ff */
[----:B------:R-:W-:Y:S06]  /*0a80*/  @!P0 BRA `(.L_x_37) ;  /* 0x0000000400688947 */ /* 0x000fec0003800000 */
[----:B------:R-:W-:Y:S01]  /*0a90*/  SHF.L.U32 R5, R0, 0x8, RZ ;  /* 0x0000000800057819 */ /* 0x000fe200000006ff */
[----:B------:R-:W-:Y:S01]  /*0aa0*/  IMAD.MOV.U32 R4, RZ, RZ, RZ ;  /* 0x000000ffff047224 */ /* 0x000fe200078e00ff */
[----:B------:R-:W0:Y:S01]  /*0ab0*/  LDCU.64 UR8, c[0x4][0x40] ;  /* 0x01000800ff0877ac */ /* 0x000e220008000a00 */
[----:B------:R-:W-:Y:S01]  /*0ac0*/  IMAD.MOV.U32 R17, RZ, RZ, RZ ;  /* 0x000000ffff117224 */ /* 0x000fe200078e00ff */
[----:B------:R-:W-:Y:S01]  /*0ad0*/  LOP3.LUT R5, R5, 0x80000000, RZ, 0xfc, !PT ;  /* 0x8000000005057812 */ /* 0x000fe200078efcff */
[----:B------:R-:W-:Y:S01]  /*0ae0*/  UMOV UR5, URZ ;  /* 0x000000ff00057c82 */ /* 0x000fe20008000000 */
[----:B------:R-:W-:-:S05]  /*0af0*/  UMOV UR4, URZ ;  /* 0x000000ff00047c82 */ /* 0x000fca0008000000 */
.L_x_38:
[----:B0-----:R-:W-:Y:S02]  /*0b00*/  IMAD.U32 R10, RZ, RZ, UR8 ;  /* 0x00000008ff0a7e24 */ /* 0x001fe4000f8e00ff */
[----:B------:R-:W-:-:S05]  /*0b10*/  IMAD.U32 R11, RZ, RZ, UR9 ;  /* 0x00000009ff0b7e24 */ /* 0x000fca000f8e00ff */
        /* <DEDUP_REMOVED lines=15> */
[--C-:B------:R-:W-:Y:S01]  /*0c10*/  @P1 IMAD.MOV.U32 R13, RZ, RZ, R7.reuse ;  /* 0x000000ffff0d1224 */ /* 0x100fe200078e0007 */
[-C--:B------:R-:W-:Y:S01]  /*0c20*/  @P0 MOV R3, R7.reuse ;  /* 0x0000000700030202 */ /* 0x080fe20000000f00 */
[--C-:B------:R-:W-:Y:S01]  /*0c30*/  @P2 IMAD.MOV.U32 R14, RZ, RZ, R7.reuse ;  /* 0x000000ffff0e2224 */ /* 0x100fe200078e0007 */
[----:B------:R-:W-:Y:S01]  /*0c40*/  @P5 MOV R12, R7 ;  /* 0x00000007000c5202 */ /* 0x000fe20000000f00 */
        /* <DEDUP_REMOVED lines=16> */
[----:B------:R-:W-:Y:S01]  /*0d50*/  @P3 IMAD.MOV.U32 R7, RZ, RZ, R3 ;  /* 0x000000ffff073224 */ /* 0x000fe200078e0003 */
[C---:B------:R-:W-:Y:S01]  /*0d60*/  ISETP.EQ.AND P3, PT, R9.reuse, -0x4, PT ;  /* 0xfffffffc0900780c */ /* 0x040fe20003f62270 */
[--C-:B------:R-:W-:Y:S01]  /*0d70*/  @P4 IMAD.MOV.U32 R7, RZ, RZ, R13.reuse ;  /* 0x000000ffff074224 */ /* 0x100fe200078e000d */
[----:B------:R-:W-:Y:S01]  /*0d80*/  @P4 MOV R8, R3 ;  /* 0x0000000300084202 */ /* 0x000fe20000000f00 */
[----:B------:R-:W-:Y:S01]  /*0d90*/  @P2 IMAD.MOV.U32 R8, RZ, RZ, R13 ;  /* 0x000000ffff082224 */ /* 0x000fe200078e000d */
[----:B------:R-:W-:Y:S01]  /*0da0*/  ISETP.EQ.AND P4, PT, R9, 0x4, PT ;  /* 0x000000040900780c */ /* 0x000fe20003f82270 */
[--C-:B------:R-:W-:Y:S01]  /*0db0*/  @P2 IMAD.MOV.U32 R7, RZ, RZ, R14.reuse ;  /* 0x000000ffff072224 */ /* 0x100fe200078e000e */
[----:B------:R-:W-:Y:S01]  /*0dc0*/  @P1 MOV R7, R15 ;  /* 0x0000000f00071202 */ /* 0x000fe20000000f00 */
[----:B------:R-:W-:Y:S02]  /*0dd0*/  @P1 IMAD.MOV.U32 R8, RZ, RZ, R14 ;  /* 0x000000ffff081224 */ /* 0x000fe400078e000e */
[----:B------:R-:W-:-:S02]  /*0de0*/  @P0 IMAD.MOV.U32 R8, RZ, RZ, R15 ;  /* 0x000000ffff080224 */ /* 0x000fc400078e000f */
[--C-:B------:R-:W-:Y:S02]  /*0df0*/  @P0 IMAD.MOV.U32 R7, RZ, RZ, R16.reuse ;  /* 0x000000ffff070224 */ /* 0x100fe400078e0010 */
[----:B------:R-:W-:Y:S01]  /*0e00*/  @P3 IMAD.MOV.U32 R8, RZ, RZ, R16 ;  /* 0x000000ffff083224 */ /* 0x000fe200078e0010 */
[----:B------:R-:W-:Y:S01]  /*0e10*/  @P5 MOV R8, R12 ;  /* 0x0000000c00085202 */ /* 0x000fe20000000f00 */
[----:B------:R-:W-:Y:S02]  /*0e20*/  @P3 IMAD.MOV.U32 R7, RZ, RZ, R12 ;  /* 0x000000ffff073224 */ /* 0x000fe400078e000c */
[--C-:B------:R-:W-:Y:S02]  /*0e30*/  @P5 IMAD.MOV.U32 R7, RZ, RZ, R4.reuse ;  /* 0x000000ffff075224 */ /* 0x100fe400078e0004 */
[----:B------:R-:W-:Y:S01]  /*0e40*/  @P4 IMAD.MOV.U32 R8, RZ, RZ, R4 ;  /* 0x000000ffff084224 */ /* 0x000fe200078e0004 */
[----:B------:R-:W-:Y:S06]  /*0e50*/  @!P6 BRA `(.L_x_40) ;  /* 0x000000000028e947 */ /* 0x000fec0003800000 */
[----:B------:R-:W-:Y:S01]  /*0e60*/  @P1 IMAD.MOV.U32 R3, RZ, RZ, R13 ;  /* 0x000000ffff031224 */ /* 0x000fe200078e000d */
[----:B------:R-:W-:Y:S01]  /*0e70*/  LOP3.LUT R5, R5, 0x1f, RZ, 0xc0, !PT ;  /* 0x0000001f05057812 */ /* 0x000fe200078ec0ff */
[----:B------:R-:W-:Y:S01]  /*0e80*/  @P0 IMAD.MOV.U32 R3, RZ, RZ, R14 ;  /* 0x000000ffff030224 */ /* 0x000fe200078e000e */
[----:B------:R-:W-:Y:S02]  /*0e90*/  ISETP.EQ.AND P0, PT, R9, 0x8, PT ;  /* 0x000000080900780c */ /* 0x000fe40003f02270 */
[----:B------:R-:W-:Y:S01]  /*0ea0*/  @P3 MOV R3, R15 ;  /* 0x0000000f00033202 */ /* 0x000fe20000000f00 */
[----:B------:R-:W-:Y:S01]  /*0eb0*/  @P5 IMAD.MOV.U32 R3, RZ, RZ, R16 ;  /* 0x000000ffff035224 */ /* 0x000fe200078e0010 */
[----:B------:R-:W-:Y:S01]  /*0ec0*/  SHF.L.W.U32.HI R7, R8, R5, R7 ;  /* 0x0000000508077219 */ /* 0x000fe20000010e07 */
[----:B------:R-:W-:-:S08]  /*0ed0*/  @P4 IMAD.MOV.U32 R3, RZ, RZ, R12 ;  /* 0x000000ffff034224 */ /* 0x000fd000078e000c */
[----:B------:R-:W-:-:S05]  /*0ee0*/  @P0 IMAD.MOV.U32 R3, RZ, RZ, R4 ;  /* 0x000000ffff030224 */ /* 0x000fca00078e0004 */
[----:B------:R-:W-:-:S07]  /*0ef0*/  SHF.L.W.U32.HI R8, R3, R5, R8 ;  /* 0x0000000503087219 */ /* 0x000fce0000010e08 */
.L_x_40:
[----:B------:R-:W-:Y:S05]  /*0f00*/  BSYNC.RECONVERGENT B1 ;  /* 0x0000000000017941 */ /* 0x000fea0003800200 */
.L_x_39:
        /* <DEDUP_REMOVED lines=12> */
[----:B------:R-:W-:Y:S02]  /*0fd0*/  ISETP.GE.AND P1, PT, R0, RZ, PT ;  /* 0x000000ff0000720c */ /* 0x000fe40003f26270 */
[----:B------:R-:W-:-:S05]  /*0fe0*/  IADD3 R0, PT, PT, -R7, RZ, RZ ;  /* 0x000000ff07007210 */ /* 0x000fca0007ffe1ff */
[----:B------:R-:W-:Y:S01]  /*0ff0*/  @!P0 IMAD.MOV.U32 R7, RZ, RZ, R0 ;  /* 0x000000ffff078224 */ /* 0x000fe200078e0000 */
[----:B0-----:R-:W-:-:S10]  /*1000*/  DMUL R4, R4, UR4 ;  /* 0x0000000404047c28 */ /* 0x001fd40008000000 */
[----:B------:R-:W0:Y:S02]  /*1010*/  F2F.F32.F64 R4, R4 ;  /* 0x0000000400047310 */ /* 0x000e240000301000 */
[----:B0-----:R-:W-:-:S07]  /*1020*/  FSEL R17, -R4, R4, !P1 ;  /* 0x0000000404117208 */ /* 0x001fce0004800100 */
.L_x_37:
[----:B------:R-:W-:Y:S05]  /*1030*/  BSYNC.RECONVERGENT B0 ;  /* 0x0000000000007941 */ /* 0x000fea0003800200 */
.L_x_36:
[----:B------:R-:W-:Y:S01]  /*1040*/  FMUL R3, R17, R17 ;  /* 0x0000001111037220 */ /* 0x000fe20000400000 */
[C---:B------:R-:W-:Y:S01]  /*1050*/  LOP3.LUT R0, R7.reuse, 0x1, RZ, 0xc0, !PT ;  /* 0x0000000107007812 */ /* 0x040fe200078ec0ff */
[----:B------:R-:W-:Y:S01]  /*1060*/  IMAD.MOV.U32 R4, RZ, RZ, 0x3d2aaabb ;  /* 0x3d2aaabbff047424 */ /* 0x000fe200078e00ff */
[----:B------:R-:W-:Y:S01]  /*1070*/  LOP3.LUT P1, RZ, R7, 0x2, RZ, 0xc0, !PT ;  /* 0x0000000207ff7812 */ /* 0x000fe2000782c0ff */
[----:B------:R-:W-:Y:S01]  /*1080*/  FFMA R6, R3, R6, -0.0013887860113754868507 ;  /* 0xbab607ed03067423 */ /* 0x000fe20000000006 */
[----:B------:R-:W-:Y:S01]  /*1090*/  ISETP.NE.U32.AND P0, PT, R0, 0x1, PT ;  /* 0x000000010000780c */ /* 0x000fe20003f05070 */
[----:B------:R-:W-:Y:S01]  /*10a0*/  IMAD.MOV.U32 R5, RZ, RZ, 0x3effffff ;  /* 0x3effffffff057424 */ /* 0x000fe200078e00ff */
[----:B------:R-:W-:Y:S01]  /*10b0*/  UMOV UR4, 0x30553261 ;  /* 0x3055326100047882 */ /* 0x000fe20000000000 */
[----:B------:R-:W-:Y:S01]  /*10c0*/  UMOV UR5, 0x3f63a92a ;  /* 0x3f63a92a00057882 */ /* 0x000fe20000000000 */
[----:B------:R-:W-:Y:S02]  /*10d0*/  FSEL R6, R6, -0.00019574658654164522886, !P0 ;  /* 0xb94d415306067808 */ /* 0x000fe40004000000 */
[----:B------:R-:W-:-:S02]  /*10e0*/  FSEL R4, R4, 0.0083327032625675201416, !P0 ;  /* 0x3c0885e404047808 */ /* 0x000fc40004000000 */
[----:B------:R-:W-:Y:S02]  /*10f0*/  FSEL R0, R17, 1, P0 ;  /* 0x3f80000011007808 */ /* 0x000fe40000000000 */
[----:B------:R-:W-:Y:S01]  /*1100*/  FSEL R7, -R5, -0.16666662693023681641, !P0 ;  /* 0xbe2aaaa805077808 */ /* 0x000fe20004000100 */
[C---:B------:R-:W-:Y:S02]  /*1110*/  FFMA R4, R3.reuse, R6, R4 ;  /* 0x0000000603047223 */ /* 0x040fe40000000004 */
[C---:B------:R-:W-:Y:S02]  /*1120*/  FFMA R5, R3.reuse, R0, RZ ;  /* 0x0000000003057223 */ /* 0x040fe400000000ff */
[----:B------:R-:W-:Y:S02]  /*1130*/  FFMA R4, R3, R4, R7 ;  /* 0x0000000403047223 */ /* 0x000fe40000000007 */
[----:B------:R-:W0:Y:S02]  /*1140*/  LDC.64 R6, c[0x0][0x390] ;  /* 0x0000e400ff067b82 */ /* 0x000e240000000a00 */
[----:B------:R-:W-:-:S04]  /*1150*/  FFMA R0, R5, R4, R0 ;  /* 0x0000000405007223 */ /* 0x000fc80000000000 */
[----:B------:R-:W-:-:S04]  /*1160*/  @P1 FADD R0, RZ, -R0 ;  /* 0x80000000ff001221 */ /* 0x000fc80000000000 */
[----:B------:R-:W1:Y:S01]  /*1170*/  F2F.F64.F32 R4, R0 ;  /* 0x0000000000047310 */ /* 0x000e620000201800 */
[----:B0-----:R-:W-:Y:S01]  /*1180*/  IMAD.WIDE R2, R2, 0x4, R6 ;  /* 0x0000000402027825 */ /* 0x001fe200078e0206 */
[----:B-1----:R-:W-:-:S10]  /*1190*/  DMUL R4, R4, -UR4 ;  /* 0x8000000404047c28 */ /* 0x002fd40008000000 */
[----:B------:R-:W0:Y:S02]  /*11a0*/  F2F.F32.F64 R5, R4 ;  /* 0x0000000400057310 */ /* 0x000e240000301000 */
[----:B0-----:R-:W-:Y:S01]  /*11b0*/  STG.E desc[UR6][R2.64], R5 ;  /* 0x0000000502007986 */ /* 0x001fe2000c101906 */
[----:B------:R-:W-:Y:S05]  /*11c0*/  EXIT ;  /* 0x000000000000794d */ /* 0x000fea0003800000 */
.L_x_41:
        /* <DEDUP_REMOVED lines=11> */
.L_x_102:


//--------------------- .text._Z9get_thetaPfS_S_ii --------------------------
	.section	.text._Z9get_thetaPfS_S_ii,"ax",@progbits
	.align	128
        .global         _Z9get_thetaPfS_S_ii
        .type           _Z9get_thetaPfS_S_ii,@function
        .size           _Z9get_thetaPfS_S_ii,(.L_x_96 - _Z9get_thetaPfS_S_ii)
        .other          _Z9get_thetaPfS_S_ii,@"STO_CUDA_ENTRY STV_DEFAULT"
_Z9get_thetaPfS_S_ii:
.text._Z9get_thetaPfS_S_ii:
        /* <DEDUP_REMOVED lines=15> */
[----:B------:R-:W-:-:S06]  /*00f0*/  IMAD R9, R7, UR6, R0 ;  /* 0x0000000607097c24 */ /* 0x000fcc000f8e0200 */
[----:B------:R-:W2:Y:S08]  /*0100*/  LDC.64 R2, c[0x0][0x380] ;  /* 0x0000e000ff027b82 */ /* 0x000eb00000000a00 */
[----:B------:R-:W3:Y:S01]  /*0110*/  LDC.64 R6, c[0x0][0x388] ;  /* 0x0000e200ff067b82 */ /* 0x000ee20000000a00 */
[----:B0-----:R-:W-:-:S05]  /*0120*/  IMAD.WIDE R4, R9, 0x4, R4 ;  /* 0x0000000409047825 */ /* 0x001fca00078e0204 */
[----:B-1----:R0:W-:Y:S01]  /*0130*/  STG.E desc[UR4][R4.64], RZ ;  /* 0x000000ff04007986 */ /* 0x0021e2000c101904 */
[----:B--2---:R-:W-:-:S06]  /*0140*/  IMAD.WIDE R2, R9, 0x4, R2 ;  /* 0x0000000409027825 */ /* 0x004fcc00078e0202 */
[----:B------:R-:W2:Y:S01]  /*0150*/  LDG.E R3, desc[UR4][R2.64] ;  /* 0x0000000402037981 */ /* 0x000ea2000c1e1900 */
[----:B------:R-:W-:Y:S01]  /*0160*/  BSSY.RECONVERGENT B0, `(.L_x_42) ;  /* 0x000000d000007945 */ /* 0x000fe20003800200 */
[----:B---3--:R-:W-:Y:S01]  /*0170*/  IMAD.WIDE R6, R9, 0x4, R6 ;  /* 0x0000000409067825 */ /* 0x008fe200078e0206 */
[----:B--2---:R-:W-:-:S13]  /*0180*/  FSETP.NEU.AND P0, PT, R3, RZ, PT ;  /* 0x000000ff0300720b */ /* 0x004fda0003f0d000 */
[----:B0-----:R-:W-:Y:S05]  /*0190*/  @P0 BRA `(.L_x_43) ;  /* 0x0000000000240947 */ /* 0x001fea0003800000 */
[----:B------:R-:W2:Y:S02]  /*01a0*/  LDG.E R0, desc[UR4][R6.64] ;  /* 0x0000000406007981 */ /* 0x000ea4000c1e1900 */
[----:B--2---:R-:W-:-:S13]  /*01b0*/  FSETP.GT.AND P0, PT, R0, RZ, PT ;  /* 0x000000ff0000720b */ /* 0x004fda0003f04000 */
[----:B------:R-:W-:-:S05]  /*01c0*/  @P0 IMAD.MOV.U32 R9, RZ, RZ, 0x3fc90fdb ;  /* 0x3fc90fdbff090424 */ /* 0x000fca00078e00ff */
[----:B------:R0:W-:Y:S01]  /*01d0*/  @P0 STG.E desc[UR4][R4.64], R9 ;  /* 0x0000000904000986 */ /* 0x0001e2000c101904 */
[----:B------:R-:W-:Y:S05]  /*01e0*/  @P0 EXIT ;  /* 0x000000000000094d */ /* 0x000fea0003800000 */
[----:B------:R-:W-:-:S13]  /*01f0*/  FSETP.GEU.AND P0, PT, R0, RZ, PT ;  /* 0x000000ff0000720b */ /* 0x000fda0003f0e000 */
[----:B0-----:R-:W-:-:S05]  /*0200*/  @!P0 IMAD.MOV.U32 R9, RZ, RZ, 0x4096cbe4 ;  /* 0x4096cbe4ff098424 */ /* 0x001fca00078e00ff */
[----:B------:R0:W-:Y:S01]  /*0210*/  @!P0 STG.E desc[UR4][R4.64], R9 ;  /* 0x0000000904008986 */ /* 0x0001e2000c101904 */
[----:B------:R-:W-:Y:S05]  /*0220*/  @!P0 EXIT ;  /* 0x000000000000894d */ /* 0x000fea0003800000 */
.L_x_43:
[----:B------:R-:W-:Y:S05]  /*0230*/  BSYNC.RECONVERGENT B0 ;  /* 0x0000000000007941 */ /* 0x000fea0003800200 */
.L_x_42:
[----:B------:R-:W-:Y:S01]  /*0240*/  FSETP.GT.AND P0, PT, R3, RZ, PT ;  /* 0x000000ff0300720b */ /* 0x000fe20003f04000 */
[----:B------:R-:W-:-:S12]  /*0250*/  BSSY.RECONVERGENT B0, `(.L_x_44) ;  /* 0x0000050000007945 */ /* 0x000fd80003800200 */
[----:B------:R-:W-:Y:S05]  /*0260*/  @!P0 BRA `(.L_x_45) ;  /* 0x0000000400388947 */ /* 0x000fea0003800000 */
[----:B------:R-:W2:Y:S02]  /*0270*/  LDG.E R0, desc[UR4][R6.64] ;  /* 0x0000000406007981 */ /* 0x000ea4000c1e1900 */
[----:B--2---:R-:W-:-:S13]  /*0280*/  FSETP.GEU.AND P0, PT, R0, RZ, PT ;  /* 0x000000ff0000720b */ /* 0x004fda0003f0e000 */
[----:B------:R-:W-:Y:S05]  /*0290*/  @P0 BRA `(.L_x_46) ;  /* 0x00000000009c0947 */ /* 0x000fea0003800000 */
[----:B------:R-:W1:Y:S01]  /*02a0*/  MUFU.RCP R2, R3 ;  /* 0x0000000300027308 */ /* 0x000e620000001000 */
[----:B------:R-:W-:Y:S07]  /*02b0*/  BSSY.RECONVERGENT B1, `(.L_x_47) ;  /* 0x000000b000017945 */ /* 0x000fee0003800200 */
[----:B------:R-:W2:Y:S01]  /*02c0*/  FCHK P0, R0, R3 ;  /* 0x0000000300007302 */ /* 0x000ea20000000000 */
[----:B-1----:R-:W-:-:S04]  /*02d0*/  FFMA R7, -R3, R2, 1 ;  /* 0x3f80000003077423 */ /* 0x002fc80000000102 */
[----:B------:R-:W-:-:S04]  /*02e0*/  FFMA R7, R2, R7, R2 ;  /* 0x0000000702077223 */ /* 0x000fc80000000002 */
[----:B------:R-:W-:-:S04]  /*02f0*/  FFMA R2, R0, R7, RZ ;  /* 0x0000000700027223 */ /* 0x000fc800000000ff */
[----:B------:R-:W-:-:S04]  /*0300*/  FFMA R6, -R3, R2, R0 ;  /* 0x0000000203067223 */ /* 0x000fc80000000100 */
[----:B------:R-:W-:Y:S01]  /*0310*/  FFMA R2, R7, R6, R2 ;  /* 0x0000000607027223 */ /* 0x000fe20000000002 */
[----:B--2---:R-:W-:Y:S06]  /*0320*/  @!P0 BRA `(.L_x_48) ;  /* 0x00000000000c8947 */ /* 0x004fec0003800000 */
[----:B------:R-:W-:-:S07]  /*0330*/  MOV R2, 0x350 ;  /* 0x0000035000027802 */ /* 0x000fce0000000f00 */
[----:B0-----:R-:W-:Y:S05]  /*0340*/  CALL.REL.NOINC `($__internal_2_$__cuda_sm3x_div_rn_noftz_f32_slowpath) ;  /* 0x0000000400ac7944 */ /* 0x001fea0003c00000 */
[----:B------:R-:W-:-:S07]  /*0350*/  MOV R2, R0 ;  /* 0x0000000000027202 */ /* 0x000fce0000000f00 */
.L_x_48:
[----:B------:R-:W-:Y:S05]  /*0360*/  BSYNC.RECONVERGENT B1 ;  /* 0x0000000000017941 */ /* 0x000fea0003800200 */
.L_x_47:
[----:B------:R-:W1:Y:S01]  /*0370*/  MUFU.RCP R3, |R2| ;  /* 0x4000000200037308 */ /* 0x000e620000001000 */
[----:B------:R-:W-:Y:S01]  /*0380*/  FSETP.GT.AND P0, PT, |R2|, 1, PT ;  /* 0x3f8000000200780b */ /* 0x000fe20003f04200 */
[----:B------:R-:W-:Y:S01]  /*0390*/  IMAD.MOV.U32 R7, RZ, RZ, 0x3b2090aa ;  /* 0x3b2090aaff077424 */ /* 0x000fe200078e00ff */
[----:B------:R-:W-:Y:S01]  /*03a0*/  UMOV UR6, 0x54442d18 ;  /* 0x54442d1800067882 */ /* 0x000fe20000000000 */
[----:B------:R-:W-:Y:S01]  /*03b0*/  IMAD.MOV.U32 R6, RZ, RZ, 0x3f6ee581 ;  /* 0x3f6ee581ff067424 */ /* 0x000fe200078e00ff */
[----:B------:R-:W-:Y:S01]  /*03c0*/  UMOV UR7, 0x401921fb ;  /* 0x401921fb00077882 */ /* 0x000fe20000000000 */
[----:B-1----:R-:W-:-:S05]  /*03d0*/  FSEL R3, R3, |R2|, P0 ;  /* 0x4000000203037208 */ /* 0x002fca0000000000 */
[----:B------:R-:W-:-:S04]  /*03e0*/  FMUL R0, R3, R3 ;  /* 0x0000000303007220 */ /* 0x000fc80000400000 */
[----:B------:R-:W-:-:S04]  /*03f0*/  FFMA R7, R0, R7, -0.014396979473531246185 ;  /* 0xbc6be14f00077423 */ /* 0x000fc80000000007 */
[----:B------:R-:W-:-:S04]  /*0400*/  FFMA R7, R0, R7, 0.039849750697612762451 ;  /* 0x3d23397e00077423 */ /* 0x000fc80000000007 */
[----:B------:R-:W-:-:S04]  /*0410*/  FFMA R7, R0, R7, -0.072529748082160949707 ;  /* 0xbd948a7a00077423 */ /* 0x000fc80000000007 */
[----:B------:R-:W-:-:S04]  /*0420*/  FFMA R7, R0, R7, 0.10518480092287063599 ;  /* 0x3dd76b2100077423 */ /* 0x000fc80000000007 */
[----:B------:R-:W-:-:S04]  /*0430*/  FFMA R7, R0, R7, -0.14171802997589111328 ;  /* 0xbe111e8800077423 */ /* 0x000fc80000000007 */
[----:B------:R-:W-:-:S04]  /*0440*/  FFMA R7, R0, R7, 0.19988775253295898438 ;  /* 0x3e4caf6000077423 */ /* 0x000fc80000000007 */
[----:B------:R-:W-:-:S04]  /*0450*/  FFMA R7, R0, R7, -0.33332940936088562012 ;  /* 0xbeaaaa2700077423 */ /* 0x000fc80000000007 */
[----:B------:R-:W-:-:S04]  /*0460*/  FMUL R0, R0, R7 ;  /* 0x0000000700007220 */ /* 0x000fc80000400000 */
[----:B------:R-:W-:-:S04]  /*0470*/  FFMA R3, R3, R0, R3 ;  /* 0x0000000003037223 */ /* 0x000fc80000000003 */
[----:B------:R-:W-:Y:S01]  /*0480*/  @P0 FFMA R3, R6, 1.6832555532455444336, -R3 ;  /* 0x3fd774eb06030823 */ /* 0x000fe20000000803 */
[----:B------:R-:W-:-:S04]  /*0490*/  FSETP.NAN.AND P0, PT, |R2|, |R2|, PT ;  /* 0x400000020200720b */ /* 0x000fc80003f08200 */
[----:B------:R-:W-:-:S04]  /*04a0*/  LOP3.LUT R2, R3, 0x80000000, R2, 0xb8, !PT ;  /* 0x8000000003027812 */ /* 0x000fc800078eb802 */
[----:B------:R-:W-:-:S04]  /*04b0*/  FSEL R0, R2, R3, !P0 ;  /* 0x0000000302007208 */ /* 0x000fc80004000000 */
[----:B------:R-:W1:Y:S02]  /*04c0*/  F2F.F64.F32 R2, R0 ;  /* 0x0000000000027310 */ /* 0x000e640000201800 */
[----:B-1----:R-:W-:-:S10]  /*04d0*/  DADD R2, R2, UR6 ;  /* 0x0000000602027e29 */ /* 0x002fd40008000000 */
[----:B------:R-:W1:Y:S02]  /*04e0*/  F2F.F32.F64 R3, R2 ;  /* 0x0000000200037310 */ /* 0x000e640000301000 */
[----:B-1----:R-:W-:Y:S01]  /*04f0*/  STG.E desc[UR4][R4.64], R3 ;  /* 0x0000000304007986 */ /* 0x002fe2000c101904 */
[----:B------:R-:W-:Y:S05]  /*0500*/  EXIT ;  /* 0x000000000000794d */ /* 0x000fea0003800000 */
.L_x_46:
[----:B------:R-:W-:-:S13]  /*0510*/  FSETP.GT.AND P0, PT, R0, RZ, PT ;  /* 0x000000ff0000720b */ /* 0x000fda0003f04000 */
[----:B------:R-:W-:Y:S05]  /*0520*/  @!P0 BRA `(.L_x_45) ;  /* 0x0000000000888947 */ /* 0x000fea0003800000 */
        /* <DEDUP_REMOVED lines=12> */
.L_x_50:
[----:B------:R-:W-:Y:S05]  /*05f0*/  BSYNC.RECONVERGENT B1 ;  /* 0x0000000000017941 */ /* 0x000fea0003800200 */
.L_x_49:
[----:B------:R-:W1:Y:S01]  /*0600*/  MUFU.RCP R3, |R2| ;  /* 0x4000000200037308 */ /* 0x000e620000001000 */
[----:B------:R-:W-:Y:S01]  /*0610*/  FSETP.GT.AND P0, PT, |R2|, 1, PT ;  /* 0x3f8000000200780b */ /* 0x000fe20003f04200 */
[----:B------:R-:W-:Y:S02]  /*0620*/  IMAD.MOV.U32 R7, RZ, RZ, 0x3b2090aa ;  /* 0x3b2090aaff077424 */ /* 0x000fe400078e00ff */
[----:B------:R-:W-:Y:S01]  /*0630*/  IMAD.MOV.U32 R6, RZ, RZ, 0x3f6ee581 ;  /* 0x3f6ee581ff067424 */ /* 0x000fe200078e00ff */
        /* <DEDUP_REMOVED lines=14> */
[----:B------:R-:W-:-:S05]  /*0720*/  FSEL R3, R2, R3, !P0 ;  /* 0x0000000302037208 */ /* 0x000fca0004000000 */
[----:B------:R-:W-:Y:S01]  /*0730*/  STG.E desc[UR4][R4.64], R3 ;  /* 0x0000000304007986 */ /* 0x000fe2000c101904 */
[----:B------:R-:W-:Y:S05]  /*0740*/  EXIT ;  /* 0x000000000000794d */ /* 0x000fea0003800000 */
.L_x_45:
[----:B------:R-:W-:Y:S05]  /*0750*/  BSYNC.RECONVERGENT B0 ;  /* 0x0000000000007941 */ /* 0x000fea0003800200 */
.L_x_44:
[----:B------:R-:W-:-:S13]  /*0760*/  FSETP.GEU.AND P0, PT, R3, RZ, PT ;  /* 0x000000ff0300720b */ /* 0x000fda0003f0e000 */
[----:B------:R-:W-:Y:S05]  /*0770*/  @P0 EXIT ;  /* 0x000000000000094d */ /* 0x000fea0003800000 */
[----:B------:R-:W2:Y:S01]  /*0780*/  LDG.E R6, desc[UR4][R6.64] ;  /* 0x0000000406067981 */ /* 0x000ea2000c1e1900 */
[----:B------:R-:W0:Y:S01]  /*0790*/  MUFU.RCP R0, R3 ;  /* 0x0000000300007308 */ /* 0x000e220000001000 */
[----:B------:R-:W-:Y:S01]  /*07a0*/  BSSY.RECONVERGENT B0, `(.L_x_51) ;  /* 0x000000b000007945 */ /* 0x000fe20003800200 */
[----:B0-----:R-:W-:-:S04]  /*07b0*/  FFMA R9, -R3, R0, 1 ;  /* 0x3f80000003097423 */ /* 0x001fc80000000100 */
[----:B------:R-:W-:Y:S02]  /*07c0*/  FFMA R0, R0, R9, R0 ;  /* 0x0000000900007223 */ /* 0x000fe40000000000 */
[----:B--2---:R-:W0:Y:S02]  /*07d0*/  FCHK P0, R6, R3 ;  /* 0x0000000306007302 */ /* 0x004e240000000000 */
[----:B------:R-:W-:-:S04]  /*07e0*/  FFMA R9, R0, R6, RZ ;  /* 0x0000000600097223 */ /* 0x000fc800000000ff */
[----:B------:R-:W-:-:S04]  /*07f0*/  FFMA R2, -R3, R9, R6 ;  /* 0x0000000903027223 */ /* 0x000fc80000000106 */
[----:B------:R-:W-:Y:S01]  /*0800*/  FFMA R0, R0, R2, R9 ;  /* 0x0000000200007223 */ /* 0x000fe20000000009 */
[----:B0-----:R-:W-:Y:S06]  /*0810*/  @!P0 BRA `(.L_x_52) ;  /* 0x00000000000c8947 */ /* 0x001fec0003800000 */
[----:B------:R-:W-:Y:S02]  /*0820*/  MOV R0, R6 ;  /* 0x0000000600007202 */ /* 0x000fe40000000f00 */
[----:B------:R-:W-:-:S07]  /*0830*/  MOV R2, 0x850 ;  /* 0x0000085000027802 */ /* 0x000fce0000000f00 */
[----:B------:R-:W-:Y:S05]  /*0840*/  CALL.REL.NOINC `($__internal_2_$__cuda_sm3x_div_rn_noftz_f32_slowpath) ;  /* 0x00000000006c7944 */ /* 0x000fea0003c00000 */
.L_x_52:
[----:B------:R-:W-:Y:S05]  /*0850*/  BSYNC.RECONVERGENT B0 ;  /* 0x0000000000007941 */ /* 0x000fea0003800200 */
.L_x_51:
[----:B------:R-:W0:Y:S01]  /*0860*/  MUFU.RCP R3, |R0| ;  /* 0x4000000000037308 */ /* 0x000e220000001000 */
[----:B------:R-:W-:Y:S01]  /*0870*/  FSETP.GT.AND P0, PT, |R0|, 1, PT ;  /* 0x3f8000000000780b */ /* 0x000fe20003f04200 */
[----:B------:R-:W-:Y:S02]  /*0880*/  IMAD.MOV.U32 R7, RZ, RZ, 0x3b2090aa ;  /* 0x3b2090aaff077424 */ /* 0x000fe400078e00ff */
[----:B------:R-:W-:Y:S01]  /*0890*/  HFMA2 R6, -RZ, RZ, 1.857421875, -1409 ;  /* 0x3f6ee581ff067431 */ /* 0x000fe200000001ff */
[----:B------:R-:W-:Y:S01]  /*08a0*/  UMOV UR6, 0x54442d18 ;  /* 0x54442d1800067882 */ /* 0x000fe20000000000 */
[----:B------:R-:W-:Y:S01]  /*08b0*/  UMOV UR7, 0x400921fb ;  /* 0x400921fb00077882 */ /* 0x000fe20000000000 */
[----:B0-----:R-:W-:-:S05]  /*08c0*/  FSEL R3, R3, |R0|, P0 ;  /* 0x4000000003037208 */ /* 0x001fca0000000000 */
        /* <DEDUP_REMOVED lines=14> */
[----:B------:R-:W0:Y:S02]  /*09b0*/  F2F.F64.F32 R2, R0 ;  /* 0x0000000000027310 */ /* 0x000e240000201800 */
[----:B0-----:R-:W-:-:S10]  /*09c0*/  DADD R2, R2, UR6 ;  /* 0x0000000602027e29 */ /* 0x001fd40008000000 */
[----:B------:R-:W0:Y:S02]  /*09d0*/  F2F.F32.F64 R3, R2 ;  /* 0x0000000200037310 */ /* 0x000e240000301000 */
[----:B0-----:R-:W-:Y:S01]  /*09e0*/  STG.E desc[UR4][R4.64], R3 ;  /* 0x0000000304007986 */ /* 0x001fe2000c101904 */
[----:B------:R-:W-:Y:S05]  /*09f0*/  EXIT ;  /* 0x000000000000794d */ /* 0x000fea0003800000 */
        .weak           $__internal_2_$__cuda_sm3x_div_rn_noftz_f32_slowpath
        .type           $__internal_2_$__cuda_sm3x_div_rn_noftz_f32_slowpath,@function
        .size           $__internal_2_$__cuda_sm3x_div_rn_noftz_f32_slowpath,(.L_x_96 - $__internal_2_$__cuda_sm3x_div_rn_noftz_f32_slowpath)
$__internal_2_$__cuda_sm3x_div_rn_noftz_f32_slowpath:
[----:B------:R-:W-:Y:S01]  /*0a00*/  SHF.R.U32.HI R7, RZ, 0x17, R3 ;  /* 0x00000017ff077819 */ /* 0x000fe20000011603 */
[----:B------:R-:W-:Y:S01]  /*0a10*/  BSSY.RECONVERGENT B2, `(.L_x_53) ;  /* 0x0000062000027945 */ /* 0x000fe20003800200 */
[----:B------:R-:W-:Y:S02]  /*0a20*/  SHF.R.U32.HI R6, RZ, 0x17, R0 ;  /* 0x00000017ff067819 */ /* 0x000fe40000011600 */
[----:B------:R-:W-:Y:S02]  /*0a30*/  LOP3.LUT R12, R7, 0xff, RZ, 0xc0, !PT ;  /* 0x000000ff070c7812 */ /* 0x000fe400078ec0ff */
[----:B------:R-:W-:-:S03]  /*0a40*/  LOP3.LUT R10, R6, 0xff, RZ, 0xc0, !PT ;  /* 0x000000ff060a7812 */ /* 0x000fc600078ec0ff */
[----:B------:R-:W-:Y:S01]  /*0a50*/  VIADD R8, R12, 0xffffffff ;  /* 0xffffffff0c087836 */ /* 0x000fe20000000000 */
[----:B------:R-:W-:-:S04]  /*0a60*/  IADD3 R7, PT, PT, R10, -0x1, RZ ;  /* 0xffffffff0a077810 */ /* 0x000fc80007ffe0ff */
[----:B------:R-:W-:-:S04]  /*0a70*/  ISETP.GT.U32.AND P0, PT, R8, 0xfd, PT ;  /* 0x000000fd0800780c */ /* 0x000fc80003f04070 */
[----:B------:R-:W-:-:S13]  /*0a80*/  ISETP.GT.U32.OR P0, PT, R7, 0xfd, P0 ;  /* 0x000000fd0700780c */ /* 0x000fda0000704470 */
[----:B------:R-:W-:Y:S01]  /*0a90*/  @!P0 IMAD.MOV.U32 R6, RZ, RZ, RZ ;  /* 0x000000ffff068224 */ /* 0x000fe200078e00ff */
[----:B------:R-:W-:Y:S06]  /*0aa0*/  @!P0 BRA `(.L_x_54) ;  /* 0x00000000005c8947 */ /* 0x000fec0003800000 */
[----:B------:R-:W-:Y:S02]  /*0ab0*/  FSETP.GTU.FTZ.AND P0, PT, |R0|, +INF , PT ;  /* 0x7f8000000000780b */ /* 0x000fe40003f1c200 */
[----:B------:R-:W-:-:S04]  /*0ac0*/  FSETP.GTU.FTZ.AND P1, PT, |R3|, +INF , PT ;  /* 0x7f8000000300780b */ /* 0x000fc80003f3c200 */
[----:B------:R-:W-:-:S13]  /*0ad0*/  PLOP3.LUT P0, PT, P0, P1, PT, 0xf8, 0x8f ;  /* 0x00000000008f781c */ /* 0x000fda0000703f70 */
[----:B------:R-:W-:Y:S05]  /*0ae0*/  @P0 BRA `(.L_x_55) ;  /* 0x00000004004c0947 */ /* 0x000fea0003800000 */
[----:B------:R-:W-:-:S13]  /*0af0*/  LOP3.LUT P0, RZ, R3, 0x7fffffff, R0, 0xc8, !PT ;  /* 0x7fffffff03ff7812 */ /* 0x000fda000780c800 */
[----:B------:R-:W-:Y:S05]  /*0b00*/  @!P0 BRA `(.L_x_56) ;  /* 0x00000004003c8947 */ /* 0x000fea0003800000 */
[C---:B------:R-:W-:Y:S02]  /*0b10*/  FSETP.NEU.FTZ.AND P2, PT, |R0|.reuse, +INF , PT ;  /* 0x7f8000000000780b */ /* 0x040fe40003f5d200 */
[----:B------:R-:W-:Y:S02]  /*0b20*/  FSETP.NEU.FTZ.AND P1, PT, |R3|, +INF , PT ;  /* 0x7f8000000300780b */ /* 0x000fe40003f3d200 */
[----:B------:R-:W-:-:S11]  /*0b30*/  FSETP.NEU.FTZ.AND P0, PT, |R0|, +INF , PT ;  /* 0x7f8000000000780b */ /* 0x000fd60003f1d200 */
[----:B------:R-:W-:Y:S05]  /*0b40*/  @!P1 BRA !P2, `(.L_x_56) ;  /* 0x00000004002c9947 */ /* 0x000fea0005000000 */
[----:B------:R-:W-:-:S04]  /*0b50*/  LOP3.LUT P2, RZ, R0, 0x7fffffff, RZ, 0xc0, !PT ;  /* 0x7fffffff00ff7812 */ /* 0x000fc8000784c0ff */
[----:B------:R-:W-:-:S13]  /*0b60*/  PLOP3.LUT P1, PT, P1, P2, PT, 0x2f, 0xf2 ;  /* 0x0000000000f2781c */ /* 0x000fda0000f24577 */
[----:B------:R-:W-:Y:S05]  /*0b70*/  @P1 BRA `(.L_x_57) ;  /* 0x0000000400181947 */ /* 0x000fea0003800000 */
[----:B------:R-:W-:-:S04]  /*0b80*/  LOP3.LUT P1, RZ, R3, 0x7fffffff, RZ, 0xc0, !PT ;  /* 0x7fffffff03ff7812 */ /* 0x000fc8000782c0ff */
[----:B------:R-:W-:-:S13]  /*0b90*/  PLOP3.LUT P0, PT, P0, P1, PT, 0x2f, 0xf2 ;  /* 0x0000000000f2781c */ /* 0x000fda0000702577 */
[----:B------:R-:W-:Y:S05]  /*0ba0*/  @P0 BRA `(.L_x_58) ;  /* 0x0000000400000947 */ /* 0x000fea0003800000 */
[----:B------:R-:W-:Y:S02]  /*0bb0*/  ISETP.GE.AND P0, PT, R7, RZ, PT ;  /* 0x000000ff0700720c */ /* 0x000fe40003f06270 */
[----:B------:R-:W-:-:S11]  /*0bc0*/  ISETP.GE.AND P1, PT, R8, RZ, PT ;  /* 0x000000ff0800720c */ /* 0x000fd60003f26270 */
[----:B------:R-:W-:Y:S01]  /*0bd0*/  @P0 MOV R6, RZ ;  /* 0x000000ff00060202 */ /* 0x000fe20000000f00 */
[----:B------:R-:W-:Y:S02]  /*0be0*/  @!P0 IMAD.MOV.U32 R6, RZ, RZ, -0x40 ;  /* 0xffffffc0ff068424 */ /* 0x000fe400078e00ff */
[----:B------:R-:W-:Y:S01]  /*0bf0*/  @!P0 FFMA R0, R0, 1.84467440737095516160e+19, RZ ;  /* 0x5f80000000008823 */ /* 0x000fe200000000ff */
[----:B------:R-:W-:Y:S02]  /*0c00*/  @!P1 FFMA R3, R3, 1.84467440737095516160e+19, RZ ;  /* 0x5f80000003039823 */ /* 0x000fe400000000ff */
[----:B------:R-:W-:-:S07]  /*0c10*/  @!P1 IADD3 R6, PT, PT, R6, 0x40, RZ ;  /* 0x0000004006069810 */ /* 0x000fce0007ffe0ff */
.L_x_54:
[----:B------:R-:W-:Y:S01]  /*0c20*/  LEA R8, R12, 0xc0800000, 0x17 ;  /* 0xc08000000c087811 */ /* 0x000fe200078eb8ff */
[----:B------:R-:W-:Y:S04]  /*0c30*/  BSSY.RECONVERGENT B3, `(.L_x_59) ;  /* 0x0000036000037945 */ /* 0x000fe80003800200 */
[----:B------:R-:W-:Y:S01]  /*0c40*/  IMAD.IADD R8, R3, 0x1, -R8 ;  /* 0x0000000103087824 */ /* 0x000fe200078e0a08 */
[----:B------:R-:W-:-:S03]  /*0c50*/  IADD3 R3, PT, PT, R10, -0x7f, RZ ;  /* 0xffffff810a037810 */ /* 0x000fc60007ffe0ff */
[----:B------:R-:W0:Y:S01]  /*0c60*/  MUFU.RCP R7, R8 ;  /* 0x0000000800077308 */ /* 0x000e220000001000 */
[----:B------:R-:W-:Y:S01]  /*0c70*/  FADD.FTZ R9, -R8, -RZ ;  /* 0x800000ff08097221 */ /* 0x000fe20000010100 */
[----:B------:R-:W-:-:S03]  /*0c80*/  IMAD R0, R3, -0x800000, R0 ;  /* 0xff80000003007824 */ /* 0x000fc600078e0200 */
[----:B0-----:R-:W-:-:S04]  /*0c90*/  FFMA R10, R7, R9, 1 ;  /* 0x3f800000070a7423 */ /* 0x001fc80000000009 */
[----:B------:R-:W-:-:S04]  /*0ca0*/  FFMA R14, R7, R10, R7 ;  /* 0x0000000a070e7223 */ /* 0x000fc80000000007 */
[----:B------:R-:W-:-:S04]  /*0cb0*/  FFMA R7, R0, R14, RZ ;  /* 0x0000000e00077223 */ /* 0x000fc800000000ff */
[----:B------:R-:W-:-:S04]  /*0cc0*/  FFMA R10, R9, R7, R0 ;  /* 0x00000007090a7223 */ /* 0x000fc80000000000 */
[----:B------:R-:W-:Y:S01]  /*0cd0*/  FFMA R11, R14, R10, R7 ;  /* 0x0000000a0e0b7223 */ /* 0x000fe20000000007 */
[----:B------:R-:W-:-:S03]  /*0ce0*/  IADD3 R7, PT, PT, R3, 0x7f, -R12 ;  /* 0x0000007f03077810 */ /* 0x000fc60007ffe80c */
[----:B------:R-:W-:Y:S02]  /*0cf0*/  FFMA R10, R9, R11, R0 ;  /* 0x0000000b090a7223 */ /* 0x000fe40000000000 */
[----:B------:R-:W-:Y:S02]  /*0d00*/  IMAD.IADD R7, R7, 0x1, R6 ;  /* 0x0000000107077824 */ /* 0x000fe400078e0206 */
[----:B------:R-:W-:-:S05]  /*0d10*/  FFMA R0, R14, R10, R11 ;  /* 0x0000000a0e007223 */ /* 0x000fca000000000b */
[----:B------:R-:W-:-:S04]  /*0d20*/  SHF.R.U32.HI R3, RZ, 0x17, R0 ;  /* 0x00000017ff037819 */ /* 0x000fc80000011600 */
[----:B------:R-:W-:-:S04]  /*0d30*/  LOP3.LUT R3, R3, 0xff, RZ, 0xc0, !PT ;  /* 0x000000ff03037812 */ /* 0x000fc800078ec0ff */
[----:B------:R-:W-:-:S05]  /*0d40*/  IADD3 R9, PT, PT, R3, R7, RZ ;  /* 0x0000000703097210 */ /* 0x000fca0007ffe0ff */
[----:B------:R-:W-:-:S05]  /*0d50*/  VIADD R3, R9, 0xffffffff ;  /* 0xffffffff09037836 */ /* 0x000fca0000000000 */
[----:B------:R-:W-:-:S13]  /*0d60*/  ISETP.GE.U32.AND P0, PT, R3, 0xfe, PT ;  /* 0x000000fe0300780c */ /* 0x000fda0003f06070 */
[----:B------:R-:W-:Y:S05]  /*0d70*/  @!P0 BRA `(.L_x_60) ;  /* 0x0000000000808947 */ /* 0x000fea0003800000 */
[----:B------:R-:W-:-:S13]  /*0d80*/  ISETP.GT.AND P0, PT, R9, 0xfe, PT ;  /* 0x000000fe0900780c */ /* 0x000fda0003f04270 */
[----:B------:R-:W-:Y:S05]  /*0d90*/  @P0 BRA `(.L_x_61) ;  /* 0x00000000006c0947 */ /* 0x000fea0003800000 */
[----:B------:R-:W-:-:S13]  /*0da0*/  ISETP.GE.AND P0, PT, R9, 0x1, PT ;  /* 0x000000010900780c */ /* 0x000fda0003f06270 */
[----:B------:R-:W-:Y:S05]  /*0db0*/  @P0 BRA `(.L_x_62) ;  /* 0x0000000000740947 */ /* 0x000fea0003800000 */
[----:B------:R-:W-:Y:S02]  /*0dc0*/  ISETP.GE.AND P0, PT, R9, -0x18, PT ;  /* 0xffffffe80900780c */ /* 0x000fe40003f06270 */
[----:B------:R-:W-:-:S11]  /*0dd0*/  LOP3.LUT R0, R0, 0x80000000, RZ, 0xc0, !PT ;  /* 0x8000000000007812 */ /* 0x000fd600078ec0ff */
[----:B------:R-:W-:Y:S05]  /*0de0*/  @!P0 BRA `(.L_x_62) ;  /* 0x0000000000688947 */ /* 0x000fea0003800000 */
[CCC-:B------:R-:W-:Y:S01]  /*0df0*/  FFMA.RZ R3, R14.reuse, R10.reuse, R11.reuse ;  /* 0x0000000a0e037223 */ /* 0x1c0fe2000000c00b */
[C---:B------:R-:W-:Y:S01]  /*0e00*/  IADD3 R8, PT, PT, R9.reuse, 0x20, RZ ;  /* 0x0000002009087810 */ /* 0x040fe20007ffe0ff */
[CCC-:B------:R-:W-:Y:S01]  /*0e10*/  FFMA.RM R6, R14.reuse, R10.reuse, R11.reuse ;  /* 0x0000000a0e067223 */ /* 0x1c0fe2000000400b */
[----:B------:R-:W-:Y:S02]  /*0e20*/  ISETP.NE.AND P2, PT, R9, RZ, PT ;  /* 0x000000ff0900720c */ /* 0x000fe40003f45270 */
[----:B------:R-:W-:Y:S01]  /*0e30*/  LOP3.LUT R7, R3, 0x7fffff, RZ, 0xc0, !PT ;  /* 0x007fffff03077812 */ /* 0x000fe200078ec0ff */
[----:B------:R-:W-:Y:S01]  /*0e40*/  FFMA.RP R3, R14, R10, R11 ;  /* 0x0000000a0e037223 */ /* 0x000fe2000000800b */
[----:B------:R-:W-:Y:S01]  /*0e50*/  ISETP.NE.AND P1, PT, R9, RZ, PT ;  /* 0x000000ff0900720c */ /* 0x000fe20003f25270 */
[----:B------:R-:W-:Y:S01]  /*0e60*/  IMAD.MOV R9, RZ, RZ, -R9 ;  /* 0x000000ffff097224 */ /* 0x000fe200078e0a09 */
[----:B------:R-:W-:Y:S02]  /*0e70*/  LOP3.LUT R7, R7, 0x800000, RZ, 0xfc, !PT ;  /* 0x0080000007077812 */ /* 0x000fe400078efcff */
[----:B------:R-:W-:-:S02]  /*0e80*/  FSETP.NEU.FTZ.AND P0, PT, R3, R6, PT ;  /* 0x000000060300720b */ /* 0x000fc40003f1d000 */
[----:B------:R-:W-:Y:S02]  /*0e90*/  SHF.L.U32 R8, R7, R8, RZ ;  /* 0x0000000807087219 */ /* 0x000fe400000006ff */
[----:B------:R-:W-:Y:S02]  /*0ea0*/  SEL R6, R9, RZ, P2 ;  /* 0x000000ff09067207 */ /* 0x000fe40001000000 */
[----:B------:R-:W-:Y:S02]  /*0eb0*/  ISETP.NE.AND P1, PT, R8, RZ, P1 ;  /* 0x000000ff0800720c */ /* 0x000fe40000f25270 */
[----:B------:R-:W-:Y:S02]  /*0ec0*/  SHF.R.U32.HI R6, RZ, R6, R7 ;  /* 0x00000006ff067219 */ /* 0x000fe40000011607 */
[----:B------:R-:W-:Y:S02]  /*0ed0*/  PLOP3.LUT P0, PT, P0, P1, PT, 0xf8, 0x8f ;  /* 0x00000000008f781c */ /* 0x000fe40000703f70 */
[----:B------:R-:W-:-:S02]  /*0ee0*/  SHF.R.U32.HI R8, RZ, 0x1, R6 ;  /* 0x00000001ff087819 */ /* 0x000fc40000011606 */
[----:B------:R-:W-:-:S04]  /*0ef0*/  SEL R3, RZ, 0x1, !P0 ;  /* 0x00000001ff037807 */ /* 0x000fc80004000000 */
[----:B------:R-:W-:-:S04]  /*0f00*/  LOP3.LUT R3, R3, 0x1, R8, 0xf8, !PT ;  /* 0x0000000103037812 */ /* 0x000fc800078ef808 */
[----:B------:R-:W-:-:S04]  /*0f10*/  LOP3.LUT R3, R3, R6, RZ, 0xc0, !PT ;  /* 0x0000000603037212 */ /* 0x000fc800078ec0ff */
[----:B------:R-:W-:-:S04]  /*0f20*/  IADD3 R3, PT, PT, R8, R3, RZ ;  /* 0x0000000308037210 */ /* 0x000fc80007ffe0ff */
[----:B------:R-:W-:Y:S01]  /*0f30*/  LOP3.LUT R0, R3, R0, RZ, 0xfc, !PT ;  /* 0x0000000003007212 */ /* 0x000fe200078efcff */
[----:B------:R-:W-:Y:S06]  /*0f40*/  BRA `(.L_x_62) ;  /* 0x0000000000107947 */ /* 0x000fec0003800000 */
.L_x_61:
[----:B------:R-:W-:-:S04]  /*0f50*/  LOP3.LUT R0, R0, 0x80000000, RZ, 0xc0, !PT ;  /* 0x8000000000007812 */ /* 0x000fc800078ec0ff */
[----:B------:R-:W-:Y:S01]  /*0f60*/  LOP3.LUT R0, R0, 0x7f800000, RZ, 0xfc, !PT ;  /* 0x7f80000000007812 */ /* 0x000fe200078efcff */
[----:B------:R-:W-:Y:S06]  /*0f70*/  BRA `(.L_x_62) ;  /* 0x0000000000047947 */ /* 0x000fec0003800000 */
.L_x_60:
[----:B------:R-:W-:-:S07]  /*0f80*/  IMAD R0, R7, 0x800000, R0 ;  /* 0x0080000007007824 */ /* 0x000fce00078e0200 */
.L_x_62:
[----:B------:R-:W-:Y:S05]  /*0f90*/  BSYNC.RECONVERGENT B3 ;  /* 0x0000000000037941 */ /* 0x000fea0003800200 */
.L_x_59:
[----:B------:R-:W-:Y:S05]  /*0fa0*/  BRA `(.L_x_63) ;  /* 0x0000000000207947 */ /* 0x000fea0003800000 */
.L_x_58:
[----:B------:R-:W-:-:S04]  /*0fb0*/  LOP3.LUT R0, R3, 0x80000000, R0, 0x48, !PT ;  /* 0x8000000003007812 */ /* 0x000fc800078e4800 */
[----:B------:R-:W-:Y:S01]  /*0fc0*/  LOP3.LUT R0, R0, 0x7f800000, RZ, 0xfc, !PT ;  /* 0x7f80000000007812 */ /* 0x000fe200078efcff */
[----:B------:R-:W-:Y:S06]  /*0fd0*/  BRA `(.L_x_63) ;  /* 0x0000000000147947 */ /* 0x000fec0003800000 */
.L_x_57:
[----:B------:R-:W-:Y:S01]  /*0fe0*/  LOP3.LUT R0, R3, 0x80000000, R0, 0x48, !PT ;  /* 0x8000000003007812 */ /* 0x000fe200078e4800 */
[----:B------:R-:W-:Y:S06]  /*0ff0*/  BRA `(.L_x_63) ;  /* 0x00000000000c7947 */ /* 0x000fec0003800000 */
.L_x_56:
[----:B------:R-:W0:Y:S01]  /*1000*/  MUFU.RSQ R0, -QNAN ;  /* 0xffc0000000007908 */ /* 0x000e220000001400 */
[----:B------:R-:W-:Y:S05]  /*1010*/  BRA `(.L_x_63) ;  /* 0x0000000000047947 */ /* 0x000fea0003800000 */
.L_x_55:
[----:B------:R-:W-:-:S07]  /*1020*/  FADD.FTZ R0, R0, R3 ;  /* 0x0000000300007221 */ /* 0x000fce0000010000 */
.L_x_63:
[----:B------:R-:W-:Y:S05]  /*1030*/  BSYNC.RECONVERGENT B2 ;  /* 0x0000000000027941 */ /* 0x000fea0003800200 */
.L_x_53:
[----:B------:R-:W-:-:S04]  /*1040*/  HFMA2 R3, -RZ, RZ, 0, 0 ;  /* 0x00000000ff037431 */ /* 0x000fc800000001ff */
[----:B0-----:R-:W-:Y:S05]  /*1050*/  RET.REL.NODEC R2 `(_Z9get_thetaPfS_S_ii) ;  /* 0xffffffec02e87950 */ /* 0x001fea0003c3ffff */
.L_x_64:
        /* <DEDUP_REMOVED lines=10> */
.L_x_96:


//--------------------- .text._Z7laplacePfS_ffii  --------------------------
	.section	.text._Z7laplacePfS_ffii,"ax",@progbits
	.align	128
        .global         _Z7laplacePfS_ffii
        .type           _Z7laplacePfS_ffii,@function
        .size           _Z7laplacePfS_ffii,(.L_x_97 - _Z7laplacePfS_ffii)
        .other          _Z7laplacePfS_ffii,@"STO_CUDA_ENTRY STV_DEFAULT"
_Z7laplacePfS_ffii:
.text._Z7laplacePfS_ffii:
        /* <DEDUP_REMOVED lines=15> */
[----:B------:R-:W1:Y:S01]  /*00f0*/  LDC.64 R20, c[0x0][0x380] ;  /* 0x0000e000ff147b82 */ /* 0x000e620000000a00 */
[----:B------:R-:W2:Y:S05]  /*0100*/  LDCU.64 UR4, c[0x0][0x358] ;  /* 0x00006b00ff0477ac */ /* 0x000eaa0008000a00 */
[----:B0-----:R-:W0:Y:S02]  /*0110*/  MUFU.RCP R2, R2 ;  /* 0x0000000200027308 */ /* 0x001e240000001000 */
[----:B0-----:R-:W-:-:S06]  /*0120*/  VIADD R4, R2, 0xffffffe ;  /* 0x0ffffffe02047836 */ /* 0x001fcc0000000000 */
[----:B------:R0:W3:Y:S02]  /*0130*/  F2I.FTZ.U32.TRUNC.NTZ R5, R4 ;  /* 0x0000000400057305 */ /* 0x0000e4000021f000 */
[----:B0-----:R-:W-:Y:S02]  /*0140*/  IMAD.MOV.U32 R4, RZ, RZ, RZ ;  /* 0x000000ffff047224 */ /* 0x001fe400078e00ff */
[----:B---3--:R-:W-:-:S04]  /*0150*/  IMAD.MOV R0, RZ, RZ, -R5 ;  /* 0x000000ffff007224 */ /* 0x008fc800078e0a05 */
[----:B------:R-:W-:Y:S01]  /*0160*/  IMAD R9, R0, R7, RZ ;  /* 0x0000000700097224 */ /* 0x000fe200078e02ff */
[----:B------:R-:W-:-:S03]  /*0170*/  IADD3 R0, PT, PT, R11, -0x1, R7 ;  /* 0xffffffff0b007810 */ /* 0x000fc60007ffe007 */
[----:B------:R-:W-:-:S04]  /*0180*/  IMAD.HI.U32 R5, R5, R9, R4 ;  /* 0x0000000905057227 */ /* 0x000fc800078e0004 */
[----:B------:R-:W-:Y:S02]  /*0190*/  IMAD R4, R11, R6, R3 ;  /* 0x000000060b047224 */ /* 0x000fe400078e0203 */
[----:B------:R-:W-:-:S04]  /*01a0*/  IMAD.HI.U32 R8, R5, R0, RZ ;  /* 0x0000000005087227 */ /* 0x000fc800078e00ff */
[----:B------:R-:W-:-:S04]  /*01b0*/  IMAD.HI.U32 R5, R5, R10, RZ ;  /* 0x0000000a05057227 */ /* 0x000fc800078e00ff */
[----:B------:R-:W-:Y:S01]  /*01c0*/  IMAD.MOV R8, RZ, RZ, -R8 ;  /* 0x000000ffff087224 */ /* 0x000fe200078e0a08 */
[----:B------:R-:W-:Y:S01]  /*01d0*/  IADD3 R5, PT, PT, -R5, RZ, RZ ;  /* 0x000000ff05057210 */ /* 0x000fe20007ffe1ff */
[----:B-1----:R-:W-:-:S04]  /*01e0*/  IMAD.WIDE R14, R4, 0x4, R20 ;  /* 0x00000004040e7825 */ /* 0x002fc800078e0214 */
[C---:B------:R-:W-:Y:S02]  /*01f0*/  IMAD R0, R7.reuse, R8, R0 ;  /* 0x0000000807007224 */ /* 0x040fe400078e0200 */
[----:B------:R-:W-:Y:S01]  /*0200*/  IMAD R10, R7, R5, R10 ;  /* 0x00000005070a7224 */ /* 0x000fe200078e020a */
[-C--:B------:R-:W-:Y:S01]  /*0210*/  LOP3.LUT R5, RZ, R7.reuse, RZ, 0x33, !PT ;  /* 0x00000007ff057212 */ /* 0x080fe200078e33ff */
[----:B--2---:R-:W2:Y:S01]  /*0220*/  LDG.E R14, desc[UR4][R14.64] ;  /* 0x000000040e0e7981 */ /* 0x004ea2000c1e1900 */
[-C--:B------:R-:W-:Y:S01]  /*0230*/  ISETP.GE.U32.AND P0, PT, R0, R7.reuse, PT ;  /* 0x000000070000720c */ /* 0x080fe20003f06070 */
[----:B------:R-:W0:Y:S01]  /*0240*/  LDC R8, c[0x0][0x390] ;  /* 0x0000e400ff087b82 */ /* 0x000e220000000800 */
[----:B------:R-:W-:-:S11]  /*0250*/  ISETP.GE.U32.AND P1, PT, R10, R7, PT ;  /* 0x000000070a00720c */ /* 0x000fd60003f26070 */
[--C-:B------:R-:W-:Y:S02]  /*0260*/  @P0 IMAD.IADD R0, R0, 0x1, -R7.reuse ;  /* 0x0000000100000824 */ /* 0x100fe400078e0a07 */
[----:B------:R-:W-:Y:S01]  /*0270*/  @P1 IMAD.IADD R10, R10, 0x1, -R7 ;  /* 0x000000010a0a1824 */ /* 0x000fe200078e0a07 */
[----:B------:R-:W-:Y:S02]  /*0280*/  ISETP.NE.U32.AND P1, PT, R7, RZ, PT ;  /* 0x000000ff0700720c */ /* 0x000fe40003f25070 */
[-C--:B------:R-:W-:Y:S02]  /*0290*/  ISETP.GE.U32.AND P0, PT, R0, R7.reuse, PT ;  /* 0x000000070000720c */ /* 0x080fe40003f06070 */
[----:B------:R-:W-:-:S11]  /*02a0*/  ISETP.GE.U32.AND P2, PT, R10, R7, PT ;  /* 0x000000070a00720c */ /* 0x000fd60003f46070 */
[--C-:B------:R-:W-:Y:S02]  /*02b0*/  @P0 IMAD.IADD R0, R0, 0x1, -R7.reuse ;  /* 0x0000000100000824 */ /* 0x100fe400078e0a07 */
[----:B------:R-:W-:-:S03]  /*02c0*/  @P2 IMAD.IADD R10, R10, 0x1, -R7 ;  /* 0x000000010a0a2824 */ /* 0x000fc600078e0a07 */
[C---:B------:R-:W-:Y:S02]  /*02d0*/  SEL R0, R5.reuse, R0, !P1 ;  /* 0x0000000005007207 */ /* 0x040fe40004800000 */
[----:B------:R-:W-:-:S03]  /*02e0*/  SEL R5, R5, R10, !P1 ;  /* 0x0000000a05057207 */ /* 0x000fc60004800000 */
[-CC-:B------:R-:W-:Y:S02]  /*02f0*/  IMAD R13, R0, R6.reuse, R3.reuse ;  /* 0x00000006000d7224 */ /* 0x180fe400078e0203 */
[----:B------:R-:W-:Y:S02]  /*0300*/  IMAD R5, R5, R6, R3 ;  /* 0x0000000605057224 */ /* 0x000fe400078e0203 */
[----:B------:R-:W-:-:S04]  /*0310*/  IMAD.WIDE R12, R13, 0x4, R20 ;  /* 0x000000040d0c7825 */ /* 0x000fc800078e0214 */
[----:B------:R-:W-:Y:S02]  /*0320*/  IMAD.WIDE R20, R5, 0x4, R20 ;  /* 0x0000000405147825 */ /* 0x000fe400078e0214 */
[----:B------:R1:W3:Y:S04]  /*0330*/  LDG.E R5, desc[UR4][R12.64] ;  /* 0x000000040c057981 */ /* 0x0002e8000c1e1900 */
[----:B------:R4:W3:Y:S01]  /*0340*/  LDG.E R10, desc[UR4][R20.64] ;  /* 0x00000004140a7981 */ /* 0x0008e2000c1e1900 */
[----:B------:R-:W-:-:S04]  /*0350*/  IABS R0, R6 ;  /* 0x0000000600007213 */ /* 0x000fc80000000000 */
[----:B------:R-:W5:Y:S01]  /*0360*/  I2F.RP R7, R0 ;  /* 0x0000000000077306 */ /* 0x000f620000209400 */
[----:B0-----:R-:W-:-:S07]  /*0370*/  FMUL R8, R8, R8 ;  /* 0x0000000808087220 */ /* 0x001fce0000400000 */
[----:B------:R-:W0:Y:S08]  /*0380*/  F2F.F64.F32 R8, R8 ;  /* 0x0000000800087310 */ /* 0x000e300000201800 */
[----:B-----5:R-:W5:Y:S08]  /*0390*/  MUFU.RCP R7, R7 ;  /* 0x0000000700077308 */ /* 0x020f700000001000 */
[----:B0-----:R-:W1:Y:S01]  /*03a0*/  MUFU.RCP64H R17, R9 ;  /* 0x0000000900117308 */ /* 0x001e620000001800 */
[----:B-----5:R-:W-:-:S07]  /*03b0*/  IADD3 R18, PT, PT, R7, 0xffffffe, RZ ;  /* 0x0ffffffe07127810 */ /* 0x020fce0007ffe0ff */
[----:B------:R0:W5:Y:S01]  /*03c0*/  F2I.FTZ.U32.TRUNC.NTZ R19, R18 ;  /* 0x0000001200137305 */ /* 0x000162000021f000 */
[----:B------:R-:W-:Y:S01]  /*03d0*/  IMAD.MOV.U32 R16, RZ, RZ, 0x1 ;  /* 0x00000001ff107424 */ /* 0x000fe200078e00ff */
[----:B------:R-:W-:-:S05]  /*03e0*/  IADD3 R2, PT, PT, R3, -0x1, R6 ;  /* 0xffffffff03027810 */ /* 0x000fca0007ffe006 */
[----:B-1----:R-:W-:Y:S01]  /*03f0*/  DFMA R12, -R8, R16, 1 ;  /* 0x3ff00000080c742b */ /* 0x002fe20000000110 */
[----:B0-----:R-:W-:Y:S02]  /*0400*/  IMAD.MOV.U32 R18, RZ, RZ, RZ ;  /* 0x000000ffff127224 */ /* 0x001fe400078e00ff */
[----:B-----5:R-:W-:-:S04]  /*0410*/  IMAD.MOV R15, RZ, RZ, -R19 ;  /* 0x000000ffff0f7224 */ /* 0x020fc800078e0a13 */
[----:B------:R-:W-:Y:S01]  /*0420*/  IMAD R7, R15, R0, RZ ;  /* 0x000000000f077224 */ /* 0x000fe200078e02ff */
[----:B------:R-:W-:Y:S01]  /*0430*/  IABS R15, R2 ;  /* 0x00000002000f7213 */ /* 0x000fe20000000000 */
[----:B------:R-:W-:Y:S02]  /*0440*/  DFMA R12, R12, R12, R12 ;  /* 0x0000000c0c0c722b */ /* 0x000fe4000000000c */
[----:B------:R-:W-:Y:S01]  /*0450*/  IMAD.HI.U32 R18, R19, R7, R18 ;  /* 0x0000000713127227 */ /* 0x000fe200078e0012 */
[----:B------:R-:W-:-:S03]  /*0460*/  MOV R19, R15 ;  /* 0x0000000f00137202 */ /* 0x000fc60000000f00 */
[----:B------:R-:W-:Y:S02]  /*0470*/  VIADD R3, R3, 0x1 ;  /* 0x0000000103037836 */ /* 0x000fe40000000000 */
[----:B----4-:R-:W-:Y:S01]  /*0480*/  IMAD.HI.U32 R20, R18, R19, RZ ;  /* 0x0000001312147227 */ /* 0x010fe200078e00ff */
[----:B------:R-:W-:Y:S02]  /*0490*/  DFMA R16, R16, R12, R16 ;  /* 0x0000000c1010722b */ /* 0x000fe40000000010 */
[----:B------:R-:W-:Y:S01]  /*04a0*/  IABS R7, R3 ;  /* 0x0000000300077213 */ /* 0x000fe20000000000 */
[----:B------:R-:W-:-:S04]  /*04b0*/  IMAD.MOV R20, RZ, RZ, -R20 ;  /* 0x000000ffff147224 */ /* 0x000fc800078e0a14 */
[----:B------:R-:W-:Y:S01]  /*04c0*/  IMAD.HI.U32 R18, R18, R7, RZ ;  /* 0x0000000712127227 */ /* 0x000fe200078e00ff */
[----:B------:R-:W-:Y:S01]  /*04d0*/  BSSY.RECONVERGENT B0, `(.L_x_65) ;  /* 0x000002b000007945 */ /* 0x000fe20003800200 */
[----:B--2---:R-:W0:Y:S02]  /*04e0*/  F2F.F64.F32 R14, R14 ;  /* 0x0000000e000e7310 */ /* 0x004e240000201800 */
[----:B0-----:R-:W-:Y:S01]  /*04f0*/  DADD R14, R14, R14 ;  /* 0x000000000e0e7229 */ /* 0x001fe2000000000e */
[----:B---3--:R-:W-:-:S05]  /*0500*/  FADD R10, R5, R10 ;  /* 0x0000000a050a7221 */ /* 0x008fca0000000000 */
[----:B------:R-:W0:Y:S01]  /*0510*/  F2F.F64.F32 R12, R10 ;  /* 0x0000000a000c7310 */ /* 0x000e220000201800 */
[----:B------:R-:W-:Y:S02]  /*0520*/  IMAD R5, R0, R20, R19 ;  /* 0x0000001400057224 */ /* 0x000fe400078e0213 */
[----:B------:R-:W-:Y:S01]  /*0530*/  IMAD.MOV R20, RZ, RZ, -R18 ;  /* 0x000000ffff147224 */ /* 0x000fe200078e0a12 */
[----:B------:R-:W-:-:S03]  /*0540*/  DFMA R18, -R8, R16, 1 ;  /* 0x3ff000000812742b */ /* 0x000fc60000000110 */
[C---:B------:R-:W-:Y:S01]  /*0550*/  IMAD R7, R0.reuse, R20, R7 ;  /* 0x0000001400077224 */ /* 0x040fe200078e0207 */
[----:B------:R-:W-:-:S04]  /*0560*/  ISETP.GT.U32.AND P0, PT, R0, R5, PT ;  /* 0x000000050000720c */ /* 0x000fc80003f04070 */
[----:B------:R-:W-:Y:S02]  /*0570*/  DFMA R18, R16, R18, R16 ;  /* 0x000000121012722b */ /* 0x000fe40000000010 */
[----:B0-----:R-:W-:Y:S01]  /*0580*/  DADD R12, R12, -R14 ;  /* 0x000000000c0c7229 */ /* 0x001fe2000000080e */
[----:B------:R-:W-:-:S07]  /*0590*/  ISETP.GT.U32.AND P1, PT, R0, R7, PT ;  /* 0x000000070000720c */ /* 0x000fce0003f24070 */
[----:B------:R-:W-:Y:S01]  /*05a0*/  DMUL R16, R12, R18 ;  /* 0x000000120c107228 */ /* 0x000fe20000000000 */
[----:B------:R-:W-:-:S05]  /*05b0*/  @!P0 IMAD.IADD R5, R5, 0x1, -R0 ;  /* 0x0000000105058824 */ /* 0x000fca00078e0a00 */
[----:B------:R-:W-:Y:S02]  /*05c0*/  @!P1 IMAD.IADD R7, R7, 0x1, -R0 ;  /* 0x0000000107079824 */ /* 0x000fe400078e0a00 */
[----:B------:R-:W-:Y:S01]  /*05d0*/  DFMA R20, -R8, R16, R12 ;  /* 0x000000100814722b */ /* 0x000fe2000000010c */
[C---:B------:R-:W-:Y:S02]  /*05e0*/  ISETP.GT.U32.AND P2, PT, R0.reuse, R5, PT ;  /* 0x000000050000720c */ /* 0x040fe40003f44070 */
[----:B------:R-:W-:Y:S02]  /*05f0*/  ISETP.GT.U32.AND P3, PT, R0, R7, PT ;  /* 0x000000070000720c */ /* 0x000fe40003f64070 */
[----:B------:R-:W-:Y:S02]  /*0600*/  ISETP.GE.AND P0, PT, R2, RZ, PT ;  /* 0x000000ff0200720c */ /* 0x000fe40003f06270 */
[----:B------:R-:W-:Y:S01]  /*0610*/  ISETP.GE.AND P1, PT, R3, RZ, PT ;  /* 0x000000ff0300720c */ /* 0x000fe20003f26270 */
[----:B------:R-:W-:-:S06]  /*0620*/  DFMA R2, R18, R20, R16 ;  /* 0x000000141202722b */ /* 0x000fcc0000000010 */
[----:B------:R-:W-:Y:S02]  /*0630*/  @!P2 IADD3 R5, PT, PT, R5, -R0, RZ ;  /* 0x800000000505a210 */ /* 0x000fe40007ffe0ff */
[----:B------:R-:W-:Y:S02]  /*0640*/  @!P3 IMAD.IADD R7, R7, 0x1, -R0 ;  /* 0x000000010707b824 */ /* 0x000fe400078e0a00 */
[----:B------:R-:W-:Y:S01]  /*0650*/  FFMA R10, RZ, R9, R3 ;  /* 0x00000009ff0a7223 */ /* 0x000fe20000000003 */
[----:B------:R-:W-:Y:S02]  /*0660*/  @!P0 IMAD.MOV R5, RZ, RZ, -R5 ;  /* 0x000000ffff058224 */ /* 0x000fe400078e0a05 */
[----:B------:R-:W-:Y:S01]  /*0670*/  @!P1 IMAD.MOV R7, RZ, RZ, -R7 ;  /* 0x000000ffff079224 */ /* 0x000fe200078e0a07 */
[----:B------:R-:W-:Y:S02]  /*0680*/  FSETP.GEU.AND P1, PT, |R13|, 6.5827683646048100446e-37, PT ;  /* 0x036000000d00780b */ /* 0x000fe40003f2e200 */
[----:B------:R-:W-:-:S02]  /*0690*/  FSETP.GT.AND P0, PT, |R10|, 1.469367938527859385e-39, PT ;  /* 0x001000000a00780b */ /* 0x000fc40003f04200 */
[----:B------:R-:W-:Y:S02]  /*06a0*/  ISETP.NE.AND P2, PT, R6, RZ, PT ;  /* 0x000000ff0600720c */ /* 0x000fe40003f45270 */
[----:B------:R-:W-:-:S04]  /*06b0*/  LOP3.LUT R0, RZ, R6, RZ, 0x33, !PT ;  /* 0x00000006ff007212 */ /* 0x000fc800078e33ff */
[C---:B------:R-:W-:Y:S02]  /*06c0*/  SEL R5, R0.reuse, R5, !P2 ;  /* 0x0000000500057207 */ /* 0x040fe40005000000 */
[----:B------:R-:W-:-:S03]  /*06d0*/  SEL R0, R0, R7, !P2 ;  /* 0x0000000700007207 */ /* 0x000fc60005000000 */
[CC--:B------:R-:W-:Y:S02]  /*06e0*/  IMAD R5, R11.reuse, R6.reuse, R5 ;  /* 0x000000060b057224 */ /* 0x0c0fe400078e0205 */
[----:B------:R-:W-:Y:S01]  /*06f0*/  IMAD R6, R11, R6, R0 ;  /* 0x000000060b067224 */ /* 0x000fe200078e0200 */
[----:B------:R-:W-:Y:S06]  /*0700*/  @P0 BRA P1, `(.L_x_66) ;  /* 0x00000000001c0947 */ /* 0x000fec0000800000 */
[----:B------:R-:W-:Y:S01]  /*0710*/  IMAD.MOV.U32 R7, RZ, RZ, R12 ;  /* 0x000000ffff077224 */ /* 0x000fe200078e000c */
[----:B------:R-:W-:Y:S01]  /*0720*/  MOV R16, R13 ;  /* 0x0000000d00107202 */ /* 0x000fe20000000f00 */
[----:B------:R-:W-:Y:S01]  /*0730*/  IMAD.MOV.U32 R11, RZ, RZ, R9 ;  /* 0x000000ffff0b7224 */ /* 0x000fe200078e0009 */
[----:B------:R-:W-:-:S07]  /*0740*/  MOV R0, 0x760 ;  /* 0x0000076000007802 */ /* 0x000fce0000000f00 */
[----:B------:R-:W-:Y:S05]  /*0750*/  CALL.REL.NOINC `($__internal_3_$__cuda_sm20_div_rn_f64_full) ;  /* 0x0000000000ac7944 */ /* 0x000fea0003c00000 */
[----:B------:R-:W-:Y:S02]  /*0760*/  IMAD.MOV.U32 R2, RZ, RZ, R18 ;  /* 0x000000ffff027224 */ /* 0x000fe400078e0012 */
[----:B------:R-:W-:-:S07]  /*0770*/  IMAD.MOV.U32 R3, RZ, RZ, R19 ;  /* 0x000000ffff037224 */ /* 0x000fce00078e0013 */
.L_x_66:
[----:B------:R-:W-:Y:S05]  /*0780*/  BSYNC.RECONVERGENT B0 ;  /* 0x0000000000007941 */ /* 0x000fea0003800200 */
.L_x_65:
        /* <DEDUP_REMOVED lines=26> */
[----:B------:R-:W-:Y:S01]  /*0930*/  MOV R7, R14 ;  /* 0x0000000e00077202 */ /* 0x000fe20000000f00 */
[----:B------:R-:W-:Y:S01]  /*0940*/  IMAD.MOV.U32 R16, RZ, RZ, R15 ;  /* 0x000000ffff107224 */ /* 0x000fe200078e000f */
[----:B------:R-:W-:Y:S01]  /*0950*/  MOV R0, 0x980 ;  /* 0x0000098000007802 */ /* 0x000fe20000000f00 */
[----:B------:R-:W-:-:S07]  /*0960*/  IMAD.MOV.U32 R11, RZ, RZ, R9 ;  /* 0x000000ffff0b7224 */ /* 0x000fce00078e0009 */
[----:B------:R-:W-:Y:S05]  /*0970*/  CALL.REL.NOINC `($__internal_3_$__cuda_sm20_div_rn_f64_full) ;  /* 0x0000000000247944 */ /* 0x000fea0003c00000 */
[----:B------:R-:W-:Y:S02]  /*0980*/  IMAD.MOV.U32 R6, RZ, RZ, R18 ;  /* 0x000000ffff067224 */ /* 0x000fe400078e0012 */
[----:B------:R-:W-:-:S07]  /*0990*/  IMAD.MOV.U32 R7, RZ, RZ, R19 ;  /* 0x000000ffff077224 */ /* 0x000fce00078e0013 */
.L_x_68:
[----:B------:R-:W-:Y:S05]  /*09a0*/  BSYNC.RECONVERGENT B0 ;  /* 0x0000000000007941 */ /* 0x000fea0003800200 */
.L_x_67:
[----:B------:R-:W0:Y:S01]  /*09b0*/  LDC.64 R8, c[0x0][0x388] ;  /* 0x0000e200ff087b82 */ /* 0x000e220000000a00 */
[----:B------:R-:W-:-:S10]  /*09c0*/  DADD R2, R6, R2 ;  /* 0x0000000006027229 */ /* 0x000fd40000000002 */
[----:B------:R-:W1:Y:S01]  /*09d0*/  F2F.F32.F64 R3, R2 ;  /* 0x0000000200037310 */ /* 0x000e620000301000 */
[----:B0-----:R-:W-:-:S05]  /*09e0*/  IMAD.WIDE R4, R4, 0x4, R8 ;  /* 0x0000000404047825 */ /* 0x001fca00078e0208 */
[----:B-1----:R-:W-:Y:S01]  /*09f0*/  STG.E desc[UR4][R4.64], R3 ;  /* 0x0000000304007986 */ /* 0x002fe2000c101904 */
[----:B------:R-:W-:Y:S05]  /*0a00*/  EXIT ;  /* 0x000000000000794d */ /* 0x000fea0003800000 */
        .weak           $__internal_3_$__cuda_sm20_div_rn_f64_full
        .type           $__internal_3_$__cuda_sm20_div_rn_f64_full,@function
        .size           $__internal_3_$__cuda_sm20_div_rn_f64_full,(.L_x_97 - $__internal_3_$__cuda_sm20_div_rn_f64_full)
$__internal_3_$__cuda_sm20_div_rn_f64_full:
[C---:B------:R-:W-:Y:S01]  /*0a10*/  FSETP.GEU.AND P0, PT, |R11|.reuse, 1.469367938527859385e-39, PT ;  /* 0x001000000b00780b */ /* 0x040fe20003f0e200 */
[----:B------:R-:W-:Y:S01]  /*0a20*/  IMAD.MOV.U32 R9, RZ, RZ, R16 ;  /* 0x000000ffff097224 */ /* 0x000fe200078e0010 */
[----:B------:R-:W-:Y:S01]  /*0a30*/  LOP3.LUT R12, R11, 0x800fffff, RZ, 0xc0, !PT ;  /* 0x800fffff0b0c7812 */ /* 0x000fe200078ec0ff */
[----:B------:R-:W-:Y:S01]  /*0a40*/  IMAD.MOV.U32 R18, RZ, RZ, 0x1 ;  /* 0x00000001ff127424 */ /* 0x000fe200078e00ff */
[----:B------:R-:W-:Y:S01]  /*0a50*/  MOV R10, R8 ;  /* 0x00000008000a7202 */ /* 0x000fe20000000f00 */
[----:B------:R-:W-:Y:S01]  /*0a60*/  BSSY.RECONVERGENT B1, `(.L_x_69) ;  /* 0x0000055000017945 */ /* 0x000fe20003800200 */
[----:B------:R-:W-:Y:S01]  /*0a70*/  LOP3.LUT R13, R12, 0x3ff00000, RZ, 0xfc, !PT ;  /* 0x3ff000000c0d7812 */ /* 0x000fe200078efcff */
[----:B------:R-:W-:Y:S01]  /*0a80*/  IMAD.MOV.U32 R12, RZ, RZ, R8 ;  /* 0x000000ffff0c7224 */ /* 0x000fe200078e0008 */
[C---:B------:R-:W-:Y:S01]  /*0a90*/  FSETP.GEU.AND P2, PT, |R9|.reuse, 1.469367938527859385e-39, PT ;  /* 0x001000000900780b */ /* 0x040fe20003f4e200 */
[----:B------:R-:W-:Y:S01]  /*0aa0*/  IMAD.MOV.U32 R8, RZ, RZ, R7 ;  /* 0x000000ffff087224 */ /* 0x000fe200078e0007 */
[----:B------:R-:W-:-:S02]  /*0ab0*/  LOP3.LUT R7, R9, 0x7ff00000, RZ, 0xc0, !PT ;  /* 0x7ff0000009077812 */ /* 0x000fc400078ec0ff */
[----:B------:R-:W-:Y:S01]  /*0ac0*/  MOV R24, 0x1ca00000 ;  /* 0x1ca0000000187802 */ /* 0x000fe20000000f00 */
[----:B------:R-:W-:Y:S01]  /*0ad0*/  @!P0 DMUL R12, R10, 8.98846567431157953865e+307 ;  /* 0x7fe000000a0c8828 */ /* 0x000fe20000000000 */
[----:B------:R-:W-:Y:S01]  /*0ae0*/  LOP3.LUT R26, R11, 0x7ff00000, RZ, 0xc0, !PT ;  /* 0x7ff000000b1a7812 */ /* 0x000fe200078ec0ff */
[----:B------:R-:W-:-:S03]  /*0af0*/  IMAD.MOV.U32 R25, RZ, RZ, R7 ;  /* 0x000000ffff197224 */ /* 0x000fc600078e0007 */
[----:B------:R-:W-:Y:S01]  /*0b00*/  ISETP.GE.U32.AND P1, PT, R7, R26, PT ;  /* 0x0000001a0700720c */ /* 0x000fe20003f26070 */
[----:B------:R-:W0:Y:S02]  /*0b10*/  MUFU.RCP64H R19, R13 ;  /* 0x0000000d00137308 */ /* 0x000e240000001800 */
[----:B------:R-:W-:Y:S02]  /*0b20*/  @!P2 LOP3.LUT R20, R11, 0x7ff00000, RZ, 0xc0, !PT ;  /* 0x7ff000000b14a812 */ /* 0x000fe400078ec0ff */
[----:B------:R-:W-:Y:S02]  /*0b30*/  @!P0 LOP3.LUT R26, R13, 0x7ff00000, RZ, 0xc0, !PT ;  /* 0x7ff000000d1a8812 */ /* 0x000fe400078ec0ff */
[----:B------:R-:W-:-:S04]  /*0b40*/  @!P2 ISETP.GE.U32.AND P3, PT, R7, R20, PT ;  /* 0x000000140700a20c */ /* 0x000fc80003f66070 */
[----:B------:R-:W-:-:S04]  /*0b50*/  @!P2 SEL R21, R24, 0x63400000, !P3 ;  /* 0x634000001815a807 */ /* 0x000fc80005800000 */
[----:B------:R-:W-:Y:S01]  /*0b60*/  @!P2 LOP3.LUT R22, R21, 0x80000000, R9, 0xf8, !PT ;  /* 0x800000001516a812 */ /* 0x000fe200078ef809 */
[----:B0-----:R-:W-:-:S03]  /*0b70*/  DFMA R16, R18, -R12, 1 ;  /* 0x3ff000001210742b */ /* 0x001fc6000000080c */
[----:B------:R-:W-:Y:S01]  /*0b80*/  @!P2 LOP3.LUT R23, R22, 0x100000, RZ, 0xfc, !PT ;  /* 0x001000001617a812 */ /* 0x000fe200078efcff */
[----:B------:R-:W-:-:S04]  /*0b90*/  @!P2 IMAD.MOV.U32 R22, RZ, RZ, RZ ;  /* 0x000000ffff16a224 */ /* 0x000fc800078e00ff */
[----:B------:R-:W-:-:S08]  /*0ba0*/  DFMA R16, R16, R16, R16 ;  /* 0x000000101010722b */ /* 0x000fd00000000010 */
[----:B------:R-:W-:Y:S01]  /*0bb0*/  DFMA R18, R18, R16, R18 ;  /* 0x000000101212722b */ /* 0x000fe20000000012 */
[----:B------:R-:W-:Y:S01]  /*0bc0*/  SEL R17, R24, 0x63400000, !P1 ;  /* 0x6340000018117807 */ /* 0x000fe20004800000 */
[----:B------:R-:W-:-:S03]  /*0bd0*/  IMAD.MOV.U32 R16, RZ, RZ, R8 ;  /* 0x000000ffff107224 */ /* 0x000fc600078e0008 */
        /* <DEDUP_REMOVED lines=8> */
[----:B------:R-:W-:Y:S01]  /*0c60*/  DFMA R22, R20, -R12, R16 ;  /* 0x8000000c1416722b */ /* 0x000fe20000000010 */
[----:B------:R-:W-:-:S04]  /*0c70*/  IADD3 R27, PT, PT, R26, -0x1, RZ ;  /* 0xffffffff1a1b7810 */ /* 0x000fc80007ffe0ff */
[----:B------:R-:W-:-:S03]  /*0c80*/  ISETP.GT.U32.OR P0, PT, R27, 0x7feffffe, P0 ;  /* 0x7feffffe1b00780c */ /* 0x000fc60000704470 */
[----:B------:R-:W-:-:S10]  /*0c90*/  DFMA R22, R18, R22, R20 ;  /* 0x000000161216722b */ /* 0x000fd40000000014 */
[----:B------:R-:W-:Y:S05]  /*0ca0*/  @P0 BRA `(.L_x_70) ;  /* 0x00000000006c0947 */ /* 0x000fea0003800000 */
[----:B------:R-:W-:-:S04]  /*0cb0*/  LOP3.LUT R18, R11, 0x7ff00000, RZ, 0xc0, !PT ;  /* 0x7ff000000b127812 */ /* 0x000fc800078ec0ff */
[CC--:B------:R-:W-:Y:S02]  /*0cc0*/  VIADDMNMX R8, R7.reuse, -R18.reuse, 0xb9600000, !PT ;  /* 0xb960000007087446 */ /* 0x0c0fe40007800912 */
[----:B------:R-:W-:Y:S02]  /*0cd0*/  ISETP.GE.U32.AND P0, PT, R7, R18, PT ;  /* 0x000000120700720c */ /* 0x000fe40003f06070 */
[----:B------:R-:W-:Y:S01]  /*0ce0*/  VIMNMX R7, PT, PT, R8, 0x46a00000, PT ;  /* 0x46a0000008077848 */ /* 0x000fe20003fe0100 */
[----:B------:R-:W-:Y:S01]  /*0cf0*/  IMAD.MOV.U32 R8, RZ, RZ, RZ ;  /* 0x000000ffff087224 */ /* 0x000fe200078e00ff */
[----:B------:R-:W-:-:S05]  /*0d00*/  SEL R24, R24, 0x63400000, !P0 ;  /* 0x6340000018187807 */ /* 0x000fca0004000000 */
[----:B------:R-:W-:-:S04]  /*0d10*/  IMAD.IADD R7, R7, 0x1, -R24 ;  /* 0x0000000107077824 */ /* 0x000fc800078e0a18 */
        /* <DEDUP_REMOVED lines=20> */
.L_x_70:
        /* <DEDUP_REMOVED lines=16> */
.L_x_73:
[----:B------:R-:W-:Y:S01]  /*0f60*/  LOP3.LUT R19, R11, 0x80000, RZ, 0xfc, !PT ;  /* 0x000800000b137812 */ /* 0x000fe200078efcff */
[----:B------:R-:W-:Y:S01]  /*0f70*/  IMAD.MOV.U32 R18, RZ, RZ, R10 ;  /* 0x000000ffff127224 */ /* 0x000fe200078e000a */
[----:B------:R-:W-:Y:S06]  /*0f80*/  BRA `(.L_x_71) ;  /* 0x0000000000087947 */ /* 0x000fec0003800000 */
.L_x_72:
[----:B------:R-:W-:Y:S02]  /*0f90*/  LOP3.LUT R19, R9, 0x80000, RZ, 0xfc, !PT ;  /* 0x0008000009137812 */ /* 0x000fe400078efcff */
[----:B------:R-:W-:-:S07]  /*0fa0*/  MOV R18, R8 ;  /* 0x0000000800127202 */ /* 0x000fce0000000f00 */
.L_x_71:
[----:B------:R-:W-:Y:S05]  /*0fb0*/  BSYNC.RECONVERGENT B1 ;  /* 0x0000000000017941 */ /* 0x000fea0003800200 */
.L_x_69:
[----:B------:R-:W-:Y:S02]  /*0fc0*/  IMAD.MOV.U32 R8, RZ, RZ, R0 ;  /* 0x000000ffff087224 */ /* 0x000fe400078e0000 */
[----:B------:R-:W-:-:S04]  /*0fd0*/  IMAD.MOV.U32 R9, RZ, RZ, 0x0 ;  /* 0x00000000ff097424 */ /* 0x000fc800078e00ff */
[----:B------:R-:W-:Y:S05]  /*0fe0*/  RET.REL.NODEC R8 `(_Z7laplacePfS_ffii) ;  /* 0xfffffff008047950 */ /* 0x000fea0003c3ffff */
.L_x_74:
        /* <DEDUP_REMOVED lines=9> */
.L_x_97:


//--------------------- .text._Z4gradPfS_S_ffii   --------------------------
	.section	.text._Z4gradPfS_S_ffii,"ax",@progbits
	.align	128
        .global         _Z4gradPfS_S_ffii
        .type           _Z4gradPfS_S_ffii,@function
        .size           _Z4gradPfS_S_ffii,(.L_x_98 - _Z4gradPfS_S_ffii)
        .other          _Z4gradPfS_S_ffii,@"STO_CUDA_ENTRY STV_DEFAULT"
_Z4gradPfS_S_ffii:
.text._Z4gradPfS_S_ffii:
        /* <DEDUP_REMOVED lines=14> */
[C---:B------:R-:W-:Y:S01]  /*00e0*/  VIADD R9, R5.reuse, 0x1 ;  /* 0x0000000105097836 */ /* 0x040fe20000000000 */
[----:B------:R-:W-:Y:S01]  /*00f0*/  IADD3 R4, PT, PT, R5, -0x1, R6 ;  /* 0xffffffff05047810 */ /* 0x000fe20007ffe006 */
[----:B------:R-:W0:Y:S01]  /*0100*/  LDCU.64 UR4, c[0x0][0x358] ;  /* 0x00006b00ff0477ac */ /* 0x000e220008000a00 */
[----:B------:R-:W1:Y:S01]  /*0110*/  I2F.RP R8, R11 ;  /* 0x0000000b00087306 */ /* 0x000e620000209400 */
[----:B------:R-:W2:Y:S07]  /*0120*/  LDCU UR6, c[0x0][0x398] ;  /* 0x00007300ff0677ac */ /* 0x000eae0008000800 */
[----:B-1----:R-:W1:Y:S02]  /*0130*/  MUFU.RCP R8, R8 ;  /* 0x0000000800087308 */ /* 0x002e640000001000 */
[----:B-1----:R-:W-:Y:S01]  /*0140*/  VIADD R2, R8, 0xffffffe ;  /* 0x0ffffffe08027836 */ /* 0x002fe20000000000 */
[----:B------:R-:W-:-:S05]  /*0150*/  IABS R8, R4 ;  /* 0x0000000400087213 */ /* 0x000fca0000000000 */
[----:B------:R1:W3:Y:S02]  /*0160*/  F2I.FTZ.U32.TRUNC.NTZ R3, R2 ;  /* 0x0000000200037305 */ /* 0x0002e4000021f000 */
[----:B-1----:R-:W-:Y:S02]  /*0170*/  IMAD.MOV.U32 R2, RZ, RZ, RZ ;  /* 0x000000ffff027224 */ /* 0x002fe400078e00ff */
[----:B---3--:R-:W-:-:S04]  /*0180*/  IMAD.MOV R10, RZ, RZ, -R3 ;  /* 0x000000ffff0a7224 */ /* 0x008fc800078e0a03 */
[----:B------:R-:W-:Y:S01]  /*0190*/  IMAD R13, R10, R11, RZ ;  /* 0x0000000b0a0d7224 */ /* 0x000fe200078e02ff */
[----:B------:R-:W-:-:S03]  /*01a0*/  IABS R10, R9 ;  /* 0x00000009000a7213 */ /* 0x000fc60000000000 */
[----:B------:R-:W-:-:S06]  /*01b0*/  IMAD.HI.U32 R3, R3, R13, R2 ;  /* 0x0000000d03037227 */ /* 0x000fcc00078e0002 */
[----:B------:R-:W-:-:S04]  /*01c0*/  IMAD.HI.U32 R2, R3, R10, RZ ;  /* 0x0000000a03027227 */ /* 0x000fc800078e00ff */
[----:B------:R-:W-:-:S04]  /*01d0*/  IMAD.HI.U32 R3, R3, R8, RZ ;  /* 0x0000000803037227 */ /* 0x000fc800078e00ff */
[----:B------:R-:W-:Y:S02]  /*01e0*/  IMAD.MOV R2, RZ, RZ, -R2 ;  /* 0x000000ffff027224 */ /* 0x000fe400078e0a02 */
[----:B------:R-:W-:Y:S02]  /*01f0*/  IMAD.MOV R3, RZ, RZ, -R3 ;  /* 0x000000ffff037224 */ /* 0x000fe400078e0a03 */
[C---:B------:R-:W-:Y:S02]  /*0200*/  IMAD R10, R11.reuse, R2, R10 ;  /* 0x000000020b0a7224 */ /* 0x040fe400078e020a */
[C---:B------:R-:W-:Y:S02]  /*0210*/  IMAD R8, R11.reuse, R3, R8 ;  /* 0x000000030b087224 */ /* 0x040fe400078e0208 */
[----:B------:R-:W1:Y:S01]  /*0220*/  LDC.64 R2, c[0x0][0x380] ;  /* 0x0000e000ff027b82 */ /* 0x000e620000000a00 */
[C---:B------:R-:W-:Y:S02]  /*0230*/  ISETP.GT.U32.AND P1, PT, R11.reuse, R10, PT ;  /* 0x0000000a0b00720c */ /* 0x040fe40003f24070 */
[----:B------:R-:W-:-:S11]  /*0240*/  ISETP.GT.U32.AND P0, PT, R11, R8, PT ;  /* 0x000000080b00720c */ /* 0x000fd60003f04070 */
[----:B------:R-:W-:Y:S01]  /*0250*/  @!P1 IMAD.IADD R10, R10, 0x1, -R11 ;  /* 0x000000010a0a9824 */ /* 0x000fe200078e0a0b */
[----:B------:R-:W-:Y:S02]  /*0260*/  ISETP.GE.AND P1, PT, R4, RZ, PT ;  /* 0x000000ff0400720c */ /* 0x000fe40003f26270 */
[----:B------:R-:W-:Y:S02]  /*0270*/  @!P0 IADD3 R8, PT, PT, R8, -R11, RZ ;  /* 0x8000000b08088210 */ /* 0x000fe40007ffe0ff */
[C---:B------:R-:W-:Y:S02]  /*0280*/  ISETP.GT.U32.AND P3, PT, R11.reuse, R10, PT ;  /* 0x0000000a0b00720c */ /* 0x040fe40003f64070 */
[----:B------:R-:W-:Y:S02]  /*0290*/  ISETP.GT.U32.AND P2, PT, R11, R8, PT ;  /* 0x000000080b00720c */ /* 0x000fe40003f44070 */
[----:B------:R-:W-:Y:S02]  /*02a0*/  ISETP.GE.AND P0, PT, R9, RZ, PT ;  /* 0x000000ff0900720c */ /* 0x000fe40003f06270 */
[----:B------:R-:W-:-:S07]  /*02b0*/  LOP3.LUT R9, RZ, R6, RZ, 0x33, !PT ;  /* 0x00000006ff097212 */ /* 0x000fce00078e33ff */
[--C-:B------:R-:W-:Y:S02]  /*02c0*/  @!P3 IMAD.IADD R10, R10, 0x1, -R11.reuse ;  /* 0x000000010a0ab824 */ /* 0x100fe400078e0a0b */
[----:B------:R-:W-:Y:S01]  /*02d0*/  @!P2 IMAD.IADD R8, R8, 0x1, -R11 ;  /* 0x000000010808a824 */ /* 0x000fe200078e0a0b */
[----:B------:R-:W-:Y:S01]  /*02e0*/  ISETP.NE.AND P2, PT, R6, RZ, PT ;  /* 0x000000ff0600720c */ /* 0x000fe20003f45270 */
[----:B------:R-:W-:Y:S02]  /*02f0*/  @!P0 IMAD.MOV R10, RZ, RZ, -R10 ;  /* 0x000000ffff0a8224 */ /* 0x000fe400078e0a0a */
[----:B------:R-:W-:-:S03]  /*0300*/  @!P1 IMAD.MOV R8, RZ, RZ, -R8 ;  /* 0x000000ffff089224 */ /* 0x000fc600078e0a08 */
[C---:B------:R-:W-:Y:S02]  /*0310*/  SEL R11, R9.reuse, R10, !P2 ;  /* 0x0000000a090b7207 */ /* 0x040fe40005000000 */
[----:B------:R-:W-:-:S03]  /*0320*/  SEL R9, R9, R8, !P2 ;  /* 0x0000000809097207 */ /* 0x000fc60005000000 */
[CC--:B------:R-:W-:Y:S02]  /*0330*/  IMAD R11, R0.reuse, R6.reuse, R11 ;  /* 0x00000006000b7224 */ /* 0x0c0fe400078e020b */
[----:B------:R-:W-:Y:S02]  /*0340*/  IMAD R9, R0, R6, R9 ;  /* 0x0000000600097224 */ /* 0x000fe400078e0209 */
[----:B-1----:R-:W-:-:S04]  /*0350*/  IMAD.WIDE R12, R11, 0x4, R2 ;  /* 0x000000040b0c7825 */ /* 0x002fc800078e0202 */
[----:B------:R-:W-:Y:S01]  /*0360*/  IMAD.WIDE R10, R9, 0x4, R2 ;  /* 0x00000004090a7825 */ /* 0x000fe200078e0202 */
[----:B0-----:R0:W3:Y:S05]  /*0370*/  LDG.E R4, desc[UR4][R12.64] ;  /* 0x000000040c047981 */ /* 0x0010ea000c1e1900 */
[----:B------:R1:W3:Y:S01]  /*0380*/  LDG.E R11, desc[UR4][R10.64] ;  /* 0x000000040a0b7981 */ /* 0x0002e2000c1e1900 */
[----:B------:R-:W4:Y:S01]  /*0390*/  I2F.U32.RP R16, R7 ;  /* 0x0000000700107306 */ /* 0x000f220000209000 */
[----:B------:R-:W-:Y:S01]  /*03a0*/  IMAD.MOV.U32 R2, RZ, RZ, 0x1 ;  /* 0x00000001ff027424 */ /* 0x000fe200078e00ff */
[----:B------:R-:W-:Y:S01]  /*03b0*/  BSSY.RECONVERGENT B0, `(.L_x_75) ;  /* 0x0000032000007945 */ /* 0x000fe20003800200 */
[----:B------:R-:W-:-:S05]  /*03c0*/  IMAD.MOV.U32 R14, RZ, RZ, RZ ;  /* 0x000000ffff0e7224 */ /* 0x000fca00078e00ff */
[----:B--2---:R-:W2:Y:S08]  /*03d0*/  F2F.F64.F32 R8, UR6 ;  /* 0x0000000600087d10 */ /* 0x004eb00008201800 */
[----:B----4-:R-:W4:Y:S01]  /*03e0*/  MUFU.RCP R16, R16 ;  /* 0x0000001000107308 */ /* 0x010f220000001000 */
[----:B--2---:R-:W-:-:S07]  /*03f0*/  DADD R8, R8, R8 ;  /* 0x0000000008087229 */ /* 0x004fce0000000008 */
[----:B------:R-:W0:Y:S01]  /*0400*/  MUFU.RCP64H R3, R9 ;  /* 0x0000000900037308 */ /* 0x000e220000001800 */
[----:B----4-:R-:W-:Y:S02]  /*0410*/  VIADD R15, R16, 0xffffffe ;  /* 0x0ffffffe100f7836 */ /* 0x010fe40000000000 */
[----:B------:R-:W-:-:S05]  /*0420*/  VIADD R16, R0, 0x1 ;  /* 0x0000000100107836 */ /* 0x000fca0000000000 */
[----:B------:R-:W1:Y:S01]  /*0430*/  F2I.FTZ.U32.TRUNC.NTZ R15, R15 ;  /* 0x0000000f000f7305 */ /* 0x000e62000021f000 */
[----:B0-----:R-:W-:Y:S01]  /*0440*/  DFMA R12, -R8, R2, 1 ;  /* 0x3ff00000080c742b */ /* 0x001fe20000000102 */
[----:B-1----:R-:W-:-:S07]  /*0450*/  IADD3 R10, PT, PT, RZ, -R15, RZ ;  /* 0x8000000fff0a7210 */ /* 0x002fce0007ffe0ff */
[----:B------:R-:W-:Y:S01]  /*0460*/  DFMA R12, R12, R12, R12 ;  /* 0x0000000c0c0c722b */ /* 0x000fe2000000000c */
[----:B------:R-:W-:-:S04]  /*0470*/  IMAD R17, R10, R7, RZ ;  /* 0x000000070a117224 */ /* 0x000fc800078e02ff */
[----:B------:R-:W-:Y:S01]  /*0480*/  IMAD.HI.U32 R17, R15, R17, R14 ;  /* 0x000000110f117227 */ /* 0x000fe200078e000e */
[C---:B------:R-:W-:Y:S02]  /*0490*/  IADD3 R14, PT, PT, R0.reuse, -0x1, R7 ;  /* 0xffffffff000e7810 */ /* 0x040fe40007ffe007 */
[----:B------:R-:W-:Y:S01]  /*04a0*/  DFMA R2, R2, R12, R2 ;  /* 0x0000000c0202722b */ /* 0x000fe20000000002 */
[----:B------:R-:W-:Y:S02]  /*04b0*/  IMAD R0, R0, R6, R5 ;  /* 0x0000000600007224 */ /* 0x000fe400078e0205 */
[----:B------:R-:W-:-:S05]  /*04c0*/  IMAD.HI.U32 R10, R17, R14, RZ ;  /* 0x0000000e110a7227 */ /* 0x000fca00078e00ff */
[----:B------:R-:W-:Y:S01]  /*04d0*/  DFMA R12, -R8, R2, 1 ;  /* 0x3ff00000080c742b */ /* 0x000fe20000000102 */
[----:B------:R-:W-:-:S04]  /*04e0*/  IMAD.HI.U32 R17, R17, R16, RZ ;  /* 0x0000001011117227 */ /* 0x000fc800078e00ff */
[----:B------:R-:W-:-:S03]  /*04f0*/  IMAD.MOV R17, RZ, RZ, -R17 ;  /* 0x000000ffff117224 */ /* 0x000fc600078e0a11 */
[----:B------:R-:W-:Y:S01]  /*0500*/  DFMA R2, R2, R12, R2 ;  /* 0x0000000c0202722b */ /* 0x000fe20000000002 */
[----:B------:R-:W-:-:S05]  /*0510*/  IMAD R16, R7, R17, R16 ;  /* 0x0000001107107224 */ /* 0x000fca00078e0210 */
[----:B------:R-:W-:-:S13]  /*0520*/  ISETP.GE.U32.AND P1, PT, R16, R7, PT ;  /* 0x000000071000720c */ /* 0x000fda0003f26070 */
[----:B------:R-:W-:-:S05]  /*0530*/  @P1 IMAD.IADD R16, R16, 0x1, -R7 ;  /* 0x0000000110101824 */ /* 0x000fca00078e0a07 */
[----:B------:R-:W-:-:S13]  /*0540*/  ISETP.GE.U32.AND P2, PT, R16, R7, PT ;  /* 0x000000071000720c */ /* 0x000fda0003f46070 */
[----:B------:R-:W-:Y:S02]  /*0550*/  @P2 IMAD.IADD R16, R16, 0x1, -R7 ;  /* 0x0000000110102824 */ /* 0x000fe400078e0a07 */
[----:B---3--:R-:W-:Y:S01]  /*0560*/  FADD R11, R4, -R11 ;  /* 0x8000000b040b7221 */ /* 0x008fe20000000000 */
[----:B------:R-:W-:-:S04]  /*0570*/  IMAD.MOV R4, RZ, RZ, -R10 ;  /* 0x000000ffff047224 */ /* 0x000fc800078e0a0a */
[----:B------:R-:W-:Y:S01]  /*0580*/  IMAD R4, R7, R4, R14 ;  /* 0x0000000407047224 */ /* 0x000fe200078e020e */
[----:B------:R-:W0:Y:S04]  /*0590*/  F2F.F64.F32 R10, R11 ;  /* 0x0000000b000a7310 */ /* 0x000e280000201800 */
[----:B------:R-:W-:Y:S01]  /*05a0*/  ISETP.GE.U32.AND P0, PT, R4, R7, PT ;  /* 0x000000070400720c */ /* 0x000fe20003f06070 */
[----:B0-----:R-:W-:Y:S01]  /*05b0*/  DMUL R12, R10, R2 ;  /* 0x000000020a0c7228 */ /* 0x001fe20000000000 */
[----:B------:R-:W-:-:S11]  /*05c0*/  FSETP.GEU.AND P2, PT, |R11|, 6.5827683646048100446e-37, PT ;  /* 0x036000000b00780b */ /* 0x000fd60003f4e200 */
[----:B------:R-:W-:Y:S01]  /*05d0*/  @P0 IMAD.IADD R4, R4, 0x1, -R7 ;  /* 0x0000000104040824 */ /* 0x000fe200078e0a07 */
[----:B------:R-:W-:-:S04]  /*05e0*/  ISETP.NE.U32.AND P0, PT, R7, RZ, PT ;  /* 0x000000ff0700720c */ /* 0x000fc80003f05070 */
[----:B------:R-:W-:Y:S01]  /*05f0*/  ISETP.GE.U32.AND P1, PT, R4, R7, PT ;  /* 0x000000070400720c */ /* 0x000fe20003f26070 */
[----:B------:R-:W-:-:S08]  /*0600*/  DFMA R14, -R8, R12, R10 ;  /* 0x0000000c080e722b */ /* 0x000fd0000000010a */
[----:B------:R-:W-:Y:S01]  /*0610*/  DFMA R2, R2, R14, R12 ;  /* 0x0000000e0202722b */ /* 0x000fe2000000000c */
[----:B------:R-:W-:-:S03]  /*0620*/  LOP3.LUT R13, RZ, R7, RZ, 0x33, !PT ;  /* 0x00000007ff0d7212 */ /* 0x000fc600078e33ff */
[----:B------:R-:W-:-:S04]  /*0630*/  @P1 IADD3 R4, PT, PT, R4, -R7, RZ ;  /* 0x8000000704041210 */ /* 0x000fc80007ffe0ff */
[C---:B------:R-:W-:Y:S02]  /*0640*/  SEL R4, R13.reuse, R4, !P0 ;  /* 0x000000040d047207 */ /* 0x040fe40004000000 */
[----:B------:R-:W-:Y:S01]  /*0650*/  FFMA R12, RZ, R9, R3 ;  /* 0x00000009ff0c7223 */ /* 0x000fe20000000003 */
[----:B------:R-:W-:Y:S02]  /*0660*/  SEL R13, R13, R16, !P0 ;  /* 0x000000100d0d7207 */ /* 0x000fe40004000000 */
[-CC-:B------:R-:W-:Y:S02]  /*0670*/  IMAD R4, R4, R6.reuse, R5.reuse ;  /* 0x0000000604047224 */ /* 0x180fe400078e0205 */
[----:B------:R-:W-:Y:S01]  /*0680*/  FSETP.GT.AND P1, PT, |R12|, 1.469367938527859385e-39, PT ;  /* 0x001000000c00780b */ /* 0x000fe20003f24200 */
[----:B------:R-:W-:-:S12]  /*0690*/  IMAD R5, R13, R6, R5 ;  /* 0x000000060d057224 */ /* 0x000fd800078e0205 */
[----:B------:R-:W-:Y:S05]  /*06a0*/  @P1 BRA P2, `(.L_x_76) ;  /* 0x0000000000081947 */ /* 0x000fea0001000000 */
[----:B------:R-:W-:-:S07]  /*06b0*/  MOV R12, 0x6d0 ;  /* 0x000006d0000c7802 */ /* 0x000fce0000000f00 */
[----:B------:R-:W-:Y:S05]  /*06c0*/  CALL.REL.NOINC `($__internal_4_$__cuda_sm20_div_rn_f64_full) ;  /* 0x0000000000a87944 */ /* 0x000fea0003c00000 */
.L_x_76:
[----:B------:R-:W-:Y:S05]  /*06d0*/  BSYNC.RECONVERGENT B0 ;  /* 0x0000000000007941 */ /* 0x000fea0003800200 */
.L_x_75:
[----:B------:R-:W0:Y:S01]  /*06e0*/  LDC.64 R10, c[0x0][0x380] ;  /* 0x0000e000ff0a7b82 */ /* 0x000e220000000a00 */
[----:B------:R-:W1:Y:S01]  /*06f0*/  F2F.F32.F64 R15, R2 ;  /* 0x00000002000f7310 */ /* 0x000e620000301000 */
[----:B------:R-:W2:Y:S06]  /*0700*/  LDCU UR6, c[0x0][0x39c] ;  /* 0x00007380ff0677ac */ /* 0x000eac0008000800 */
[----:B------:R-:W3:Y:S01]  /*0710*/  LDC.64 R6, c[0x0][0x388] ;  /* 0x0000e200ff067b82 */ /* 0x000ee20000000a00 */
[----:B0-----:R-:W-:-:S04]  /*0720*/  IMAD.WIDE R8, R5, 0x4, R10 ;  /* 0x0000000405087825 */ /* 0x001fc800078e020a */
[----:B------:R-:W-:-:S04]  /*0730*/  IMAD.WIDE R10, R4, 0x4, R10 ;  /* 0x00000004040a7825 */ /* 0x000fc800078e020a */
[----:B---3--:R-:W-:-:S05]  /*0740*/  IMAD.WIDE R6, R0, 0x4, R6 ;  /* 0x0000000400067825 */ /* 0x008fca00078e0206 */
[----:B-1----:R0:W-:Y:S04]  /*0750*/  STG.E desc[UR4][R6.64], R15 ;  /* 0x0000000f06007986 */ /* 0x0021e8000c101904 */
[----:B------:R-:W0:Y:S04]  /*0760*/  LDG.E R8, desc[UR4][R8.64] ;  /* 0x0000000408087981 */ /* 0x000e28000c1e1900 */
[----:B------:R-:W0:Y:S01]  /*0770*/  LDG.E R11, desc[UR4][R10.64] ;  /* 0x000000040a0b7981 */ /* 0x000e22000c1e1900 */
[----:B--2---:R-:W1:Y:S01]  /*0780*/  F2F.F64.F32 R4, UR6 ;  /* 0x0000000600047d10 */ /* 0x004e620008201800 */
[----:B------:R-:W-:Y:S01]  /*0790*/  IMAD.MOV.U32 R12, RZ, RZ, 0x1 ;  /* 0x00000001ff0c7424 */ /* 0x000fe200078e00ff */
[----:B------:R-:W-:Y:S01]  /*07a0*/  BSSY.RECONVERGENT B0, `(.L_x_77) ;  /* 0x0000017000007945 */ /* 0x000fe20003800200 */
[----:B-1----:R-:W-:-:S06]  /*07b0*/  DADD R4, R4, R4 ;  /* 0x0000000004047229 */ /* 0x002fcc0000000004 */
[----:B------:R-:W1:Y:S02]  /*07c0*/  MUFU.RCP64H R13, R5 ;  /* 0x00000005000d7308 */ /* 0x000e640000001800 */
[----:B-1----:R-:W-:-:S08]  /*07d0*/  DFMA R2, -R4, R12, 1 ;  /* 0x3ff000000402742b */ /* 0x002fd0000000010c */
[----:B------:R-:W-:-:S08]  /*07e0*/  DFMA R2, R2, R2, R2 ;  /* 0x000000020202722b */ /* 0x000fd00000000002 */
[----:B------:R-:W-:Y:S01]  /*07f0*/  DFMA R2, R12, R2, R12 ;  /* 0x000000020c02722b */ /* 0x000fe2000000000c */
[----:B0-----:R-:W-:-:S07]  /*0800*/  FADD R6, R8, -R11 ;  /* 0x8000000b08067221 */ /* 0x001fce0000000000 */
[----:B------:R-:W-:Y:S01]  /*0810*/  DFMA R8, -R4, R2, 1 ;  /* 0x3ff000000408742b */ /* 0x000fe20000000102 */
[----:B------:R-:W0:Y:S07]  /*0820*/  F2F.F64.F32 R6, R6 ;  /* 0x0000000600067310 */ /* 0x000e2e0000201800 */
[----:B------:R-:W-:-:S08]  /*0830*/  DFMA R2, R2, R8, R2 ;  /* 0x000000080202722b */ /* 0x000fd00000000002 */
[----:B0-----:R-:W-:Y:S01]  /*0840*/  DMUL R8, R6, R2 ;  /* 0x0000000206087228 */ /* 0x001fe20000000000 */
[----:B------:R-:W-:-:S07]  /*0850*/  FSETP.GEU.AND P1, PT, |R7|, 6.5827683646048100446e-37, PT ;  /* 0x036000000700780b */ /* 0x000fce0003f2e200 */
[----:B------:R-:W-:-:S08]  /*0860*/  DFMA R10, -R4, R8, R6 ;  /* 0x00000008040a722b */ /* 0x000fd00000000106 */
[----:B------:R-:W-:-:S10]  /*0870*/  DFMA R2, R2, R10, R8 ;  /* 0x0000000a0202722b */ /* 0x000fd40000000008 */
[----:B------:R-:W-:-:S05]  /*0880*/  FFMA R8, RZ, R5, R3 ;  /* 0x00000005ff087223 */ /* 0x000fca0000000003 */
[----:B------:R-:W-:-:S13]  /*0890*/  FSETP.GT.AND P0, PT, |R8|, 1.469367938527859385e-39, PT ;  /* 0x001000000800780b */ /* 0x000fda0003f04200 */
[----:B------:R-:W-:Y:S05]  /*08a0*/  @P0 BRA P1, `(.L_x_78) ;  /* 0x0000000000180947 */ /* 0x000fea0000800000 */
[----:B------:R-:W-:Y:S01]  /*08b0*/  IMAD.MOV.U32 R10, RZ, RZ, R6 ;  /* 0x000000ffff0a7224 */ /* 0x000fe200078e0006 */
[----:B------:R-:W-:Y:S01]  /*08c0*/  MOV R12, 0x910 ;  /* 0x00000910000c7802 */ /* 0x000fe20000000f00 */
[----:B------:R-:W-:Y:S02]  /*08d0*/  IMAD.MOV.U32 R11, RZ, RZ, R7 ;  /* 0x000000ffff0b7224 */ /* 0x000fe400078e0007 */
[----:B------:R-:W-:Y:S02]  /*08e0*/  IMAD.MOV.U32 R8, RZ, RZ, R4 ;  /* 0x000000ffff087224 */ /* 0x000fe400078e0004 */
[----:B------:R-:W-:-:S07]  /*08f0*/  IMAD.MOV.U32 R9, RZ, RZ, R5 ;  /* 0x000000ffff097224 */ /* 0x000fce00078e0005 */
[----:B------:R-:W-:Y:S05]  /*0900*/  CALL.REL.NOINC `($__internal_4_$__cuda_sm20_div_rn_f64_full) ;  /* 0x0000000000187944 */ /* 0x000fea0003c00000 */
.L_x_78:
[----:B------:R-:W-:Y:S05]  /*0910*/  BSYNC.RECONVERGENT B0 ;  /* 0x0000000000007941 */ /* 0x000fea0003800200 */
.L_x_77:
[----:B------:R-:W0:Y:S01]  /*0920*/  LDC.64 R4, c[0x0][0x390] ;  /* 0x0000e400ff047b82 */ /* 0x000e220000000a00 */
[----:B------:R-:W1:Y:S01]  /*0930*/  F2F.F32.F64 R3, R2 ;  /* 0x0000000200037310 */ /* 0x000e620000301000 */
[----:B0-----:R-:W-:-:S05]  /*0940*/  IMAD.WIDE R4, R0, 0x4, R4 ;  /* 0x0000000400047825 */ /* 0x001fca00078e0204 */
[----:B-1----:R-:W-:Y:S01]  /*0950*/  STG.E desc[UR4][R4.64], R3 ;  /* 0x0000000304007986 */ /* 0x002fe2000c101904 */
[----:B------:R-:W-:Y:S05]  /*0960*/  EXIT ;  /* 0x000000000000794d */ /* 0x000fea0003800000 */
        .weak           $__internal_4_$__cuda_sm20_div_rn_f64_full
        .type           $__internal_4_$__cuda_sm20_div_rn_f64_full,@function
        .size           $__internal_4_$__cuda_sm20_div_rn_f64_full,(.L_x_98 - $__internal_4_$__cuda_sm20_div_rn_f64_full)
$__internal_4_$__cuda_sm20_div_rn_f64_full:
[C---:B------:R-:W-:Y:S01]  /*0970*/  FSETP.GEU.AND P0, PT, |R9|.reuse, 1.469367938527859385e-39, PT ;  /* 0x001000000900780b */ /* 0x040fe20003f0e200 */
[----:B------:R-:W-:Y:S01]  /*0980*/  IMAD.MOV.U32 R16, RZ, RZ, 0x1 ;  /* 0x00000001ff107424 */ /* 0x000fe200078e00ff */
[----:B------:R-:W-:Y:S01]  /*0990*/  LOP3.LUT R6, R9, 0x800fffff, RZ, 0xc0, !PT ;  /* 0x800fffff09067812 */ /* 0x000fe200078ec0ff */
[----:B------:R-:W-:Y:S01]  /*09a0*/  BSSY.RECONVERGENT B1, `(.L_x_79) ;  /* 0x0000055000017945 */ /* 0x000fe20003800200 */
[C---:B------:R-:W-:Y:S02]  /*09b0*/  FSETP.GEU.AND P2, PT, |R11|.reuse, 1.469367938527859385e-39, PT ;  /* 0x001000000b00780b */ /* 0x040fe40003f4e200 */
[----:B------:R-:W-:Y:S02]  /*09c0*/  LOP3.LUT R7, R6, 0x3ff00000, RZ, 0xfc, !PT ;  /* 0x3ff0000006077812 */ /* 0x000fe400078efcff */
[----:B------:R-:W-:Y:S02]  /*09d0*/  MOV R6, R8 ;  /* 0x0000000800067202 */ /* 0x000fe40000000f00 */
[----:B------:R-:W-:-:S02]  /*09e0*/  LOP3.LUT R13, R11, 0x7ff00000, RZ, 0xc0, !PT ;  /* 0x7ff000000b0d7812 */ /* 0x000fc400078ec0ff */
[----:B------:R-:W-:Y:S01]  /*09f0*/  LOP3.LUT R20, R9, 0x7ff00000, RZ, 0xc0, !PT ;  /* 0x7ff0000009147812 */ /* 0x000fe200078ec0ff */
[----:B------:R-:W-:-:S03]  /*0a00*/  @!P0 DMUL R6, R8, 8.98846567431157953865e+307 ;  /* 0x7fe0000008068828 */ /* 0x000fc60000000000 */
[----:B------:R-:W-:Y:S01]  /*0a10*/  ISETP.GE.U32.AND P1, PT, R13, R20, PT ;  /* 0x000000140d00720c */ /* 0x000fe20003f26070 */
[----:B------:R-:W-:Y:S01]  /*0a20*/  @!P2 IMAD.MOV.U32 R22, RZ, RZ, RZ ;  /* 0x000000ffff16a224 */ /* 0x000fe200078e00ff */
[----:B------:R-:W-:Y:S01]  /*0a30*/  @!P2 LOP3.LUT R14, R9, 0x7ff00000, RZ, 0xc0, !PT ;  /* 0x7ff00000090ea812 */ /* 0x000fe200078ec0ff */
[----:B------:R-:W0:Y:S03]  /*0a40*/  MUFU.RCP64H R17, R7 ;  /* 0x0000000700117308 */ /* 0x000e260000001800 */
[----:B------:R-:W-:Y:S01]  /*0a50*/  @!P2 ISETP.GE.U32.AND P3, PT, R13, R14, PT ;  /* 0x0000000e0d00a20c */ /* 0x000fe20003f66070 */
[----:B------:R-:W-:-:S05]  /*0a60*/  IMAD.MOV.U32 R14, RZ, RZ, 0x1ca00000 ;  /* 0x1ca00000ff0e7424 */ /* 0x000fca00078e00ff */
[----:B------:R-:W-:-:S04]  /*0a70*/  @!P2 SEL R15, R14, 0x63400000, !P3 ;  /* 0x634000000e0fa807 */ /* 0x000fc80005800000 */
[----:B------:R-:W-:Y:S01]  /*0a80*/  @!P2 LOP3.LUT R15, R15, 0x80000000, R11, 0xf8, !PT ;  /* 0x800000000f0fa812 */ /* 0x000fe200078ef80b */
[----:B0-----:R-:W-:-:S03]  /*0a90*/  DFMA R2, R16, -R6, 1 ;  /* 0x3ff000001002742b */ /* 0x001fc60000000806 */
[----:B------:R-:W-:-:S05]  /*0aa0*/  @!P2 LOP3.LUT R23, R15, 0x100000, RZ, 0xfc, !PT ;  /* 0x001000000f17a812 */ /* 0x000fca00078efcff */
[----:B------:R-:W-:-:S08]  /*0ab0*/  DFMA R2, R2, R2, R2 ;  /* 0x000000020202722b */ /* 0x000fd00000000002 */
[----:B------:R-:W-:Y:S01]  /*0ac0*/  DFMA R16, R16, R2, R16 ;  /* 0x000000021010722b */ /* 0x000fe20000000010 */
[----:B------:R-:W-:Y:S01]  /*0ad0*/  SEL R3, R14, 0x63400000, !P1 ;  /* 0x634000000e037807 */ /* 0x000fe20004800000 */
[----:B------:R-:W-:-:S03]  /*0ae0*/  IMAD.MOV.U32 R2, RZ, RZ, R10 ;  /* 0x000000ffff027224 */ /* 0x000fc600078e000a */
[----:B------:R-:W-:-:S03]  /*0af0*/  LOP3.LUT R3, R3, 0x800fffff, R11, 0xf8, !PT ;  /* 0x800fffff03037812 */ /* 0x000fc600078ef80b */
[----:B------:R-:W-:-:S03]  /*0b00*/  DFMA R18, R16, -R6, 1 ;  /* 0x3ff000001012742b */ /* 0x000fc60000000806 */
[----:B------:R-:W-:Y:S01]  /*0b10*/  @!P2 DFMA R2, R2, 2, -R22 ;  /* 0x400000000202a82b */ /* 0x000fe20000000816 */
[----:B------:R-:W-:-:S04]  /*0b20*/  IMAD.MOV.U32 R23, RZ, RZ, R13 ;  /* 0x000000ffff177224 */ /* 0x000fc800078e000d */
[----:B------:R-:W-:Y:S01]  /*0b30*/  DFMA R16, R16, R18, R16 ;  /* 0x000000121010722b */ /* 0x000fe20000000010 */
[----:B------:R-:W-:Y:S01]  /*0b40*/  IMAD.MOV.U32 R22, RZ, RZ, R20 ;  /* 0x000000ffff167224 */ /* 0x000fe200078e0014 */
[----:B------:R-:W-:-:S03]  /*0b50*/  @!P0 LOP3.LUT R22, R7, 0x7ff00000, RZ, 0xc0, !PT ;  /* 0x7ff0000007168812 */ /* 0x000fc600078ec0ff */
[----:B------:R-:W-:Y:S02]  /*0b60*/  @!P2 LOP3.LUT R23, R3, 0x7ff00000, RZ, 0xc0, !PT ;  /* 0x7ff000000317a812 */ /* 0x000fe400078ec0ff */
[----:B------:R-:W-:Y:S01]  /*0b70*/  VIADD R24, R22, 0xffffffff ;  /* 0xffffffff16187836 */ /* 0x000fe20000000000 */
[----:B------:R-:W-:Y:S01]  /*0b80*/  DMUL R18, R16, R2 ;  /* 0x0000000210127228 */ /* 0x000fe20000000000 */
[----:B------:R-:W-:-:S04]  /*0b90*/  IADD3 R15, PT, PT, R23, -0x1, RZ ;  /* 0xffffffff170f7810 */ /* 0x000fc80007ffe0ff */
[----:B------:R-:W-:-:S03]  /*0ba0*/  ISETP.GT.U32.AND P0, PT, R15, 0x7feffffe, PT ;  /* 0x7feffffe0f00780c */ /* 0x000fc60003f04070 */
[----:B------:R-:W-:Y:S01]  /*0bb0*/  DFMA R20, R18, -R6, R2 ;  /* 0x800000061214722b */ /* 0x000fe20000000002 */
[----:B------:R-:W-:-:S07]  /*0bc0*/  ISETP.GT.U32.OR P0, PT, R24, 0x7feffffe, P0 ;  /* 0x7feffffe1800780c */ /* 0x000fce0000704470 */
[----:B------:R-:W-:-:S06]  /*0bd0*/  DFMA R16, R16, R20, R18 ;  /* 0x000000141010722b */ /* 0x000fcc0000000012 */
[----:B------:R-:W-:Y:S05]  /*0be0*/  @P0 BRA `(.L_x_80) ;  /* 0x00000000006c0947 */ /* 0x000fea0003800000 */
[----:B------:R-:W-:-:S04]  /*0bf0*/  LOP3.LUT R18, R9, 0x7ff00000, RZ, 0xc0, !PT ;  /* 0x7ff0000009127812 */ /* 0x000fc800078ec0ff */
[CC--:B------:R-:W-:Y:S02]  /*0c00*/  VIADDMNMX R10, R13.reuse, -R18.reuse, 0xb9600000, !PT ;  /* 0xb96000000d0a7446 */ /* 0x0c0fe40007800912 */
[----:B------:R-:W-:Y:S02]  /*0c10*/  ISETP.GE.U32.AND P0, PT, R13, R18, PT ;  /* 0x000000120d00720c */ /* 0x000fe40003f06070 */
[----:B------:R-:W-:Y:S02]  /*0c20*/  VIMNMX R10, PT, PT, R10, 0x46a00000, PT ;  /* 0x46a000000a0a7848 */ /* 0x000fe40003fe0100 */
[----:B------:R-:W-:-:S05]  /*0c30*/  SEL R13, R14, 0x63400000, !P0 ;  /* 0x634000000e0d7807 */ /* 0x000fca0004000000 */
[----:B------:R-:W-:Y:S02]  /*0c40*/  IMAD.IADD R13, R10, 0x1, -R13 ;  /* 0x000000010a0d7824 */ /* 0x000fe400078e0a0d */
[----:B------:R-:W-:Y:S02]  /*0c50*/  IMAD.MOV.U32 R10, RZ, RZ, RZ ;  /* 0x000000ffff0a7224 */ /* 0x000fe400078e00ff */
        /* <DEDUP_REMOVED lines=20> */
.L_x_80:
        /* <DEDUP_REMOVED lines=11> */
[----:B------:R-:W-:Y:S01]  /*0e50*/  @P0 LOP3.LUT R2, R15, 0x7ff00000, RZ, 0xfc, !PT ;  /* 0x7ff000000f020812 */ /* 0x000fe200078efcff */
[----:B------:R-:W-:Y:S02]  /*0e60*/  @!P0 IMAD.MOV.U32 R14, RZ, RZ, RZ ;  /* 0x000000ffff0e8224 */ /* 0x000fe400078e00ff */
[----:B------:R-:W-:Y:S02]  /*0e70*/  @P0 IMAD.MOV.U32 R14, RZ, RZ, RZ ;  /* 0x000000ffff0e0224 */ /* 0x000fe400078e00ff */
[----:B------:R-:W-:Y:S01]  /*0e80*/  @P0 IMAD.MOV.U32 R15, RZ, RZ, R2 ;  /* 0x000000ffff0f0224 */ /* 0x000fe200078e0002 */
[----:B------:R-:W-:Y:S06]  /*0e90*/  BRA `(.L_x_81) ;  /* 0x0000000000147947 */ /* 0x000fec0003800000 */
.L_x_83:
[----:B------:R-:W-:Y:S02]  /*0ea0*/  LOP3.LUT R15, R9, 0x80000, RZ, 0xfc, !PT ;  /* 0x00080000090f7812 */ /* 0x000fe400078efcff */
[----:B------:R-:W-:Y:S01]  /*0eb0*/  MOV R14, R8 ;  /* 0x00000008000e7202 */ /* 0x000fe20000000f00 */
[----:B------:R-:W-:Y:S06]  /*0ec0*/  BRA `(.L_x_81) ;  /* 0x0000000000087947 */ /* 0x000fec0003800000 */
.L_x_82:
[----:B------:R-:W-:Y:S01]  /*0ed0*/  LOP3.LUT R15, R11, 0x80000, RZ, 0xfc, !PT ;  /* 0x000800000b0f7812 */ /* 0x000fe200078efcff */
[----:B------:R-:W-:-:S07]  /*0ee0*/  IMAD.MOV.U32 R14, RZ, RZ, R10 ;  /* 0x000000ffff0e7224 */ /* 0x000fce00078e000a */
.L_x_81:
[----:B------:R-:W-:Y:S05]  /*0ef0*/  BSYNC.RECONVERGENT B1 ;  /* 0x0000000000017941 */ /* 0x000fea0003800200 */
.L_x_79:
[----:B------:R-:W-:Y:S02]  /*0f00*/  IMAD.MOV.U32 R13, RZ, RZ, 0x0 ;  /* 0x00000000ff0d7424 */ /* 0x000fe400078e00ff */
[----:B------:R-:W-:Y:S02]  /*0f10*/  IMAD.MOV.U32 R2, RZ, RZ, R14 ;  /* 0x000000ffff027224 */ /* 0x000fe400078e000e */
[----:B------:R-:W-:Y:S01]  /*0f20*/  IMAD.MOV.U32 R3, RZ, RZ, R15 ;  /* 0x000000ffff037224 */ /* 0x000fe200078e000f */
[----:B------:R-:W-:Y:S06]  /*0f30*/  RET.REL.NODEC R12 `(_Z4gradPfS_S_ffii) ;  /* 0xfffffff00c307950 */ /* 0x000fec0003c3ffff */
.L_x_84:
        /* <DEDUP_REMOVED lines=12> */
.L_x_98:


//--------------------- .text._Z11init_curandP17curandStateXORWOWmii --------------------------
	.section	.text._Z11init_curandP17curandStateXORWOWmii,"ax",@progbits
	.align	128
        .global         _Z11init_curandP17curandStateXORWOWmii
        .type           _Z11init_curandP17curandStateXORWOWmii,@function
        .size           _Z11init_curandP17curandStateXORWOWmii,(.L_x_106 - _Z11init_curandP17curandStateXORWOWmii)
        .other          _Z11init_curandP17curandStateXORWOWmii,@"STO_CUDA_ENTRY STV_DEFAULT"
_Z11init_curandP17curandStateXORWOWmii:
.text._Z11init_curandP17curandStateXORWOWmii:
        /* <DEDUP_REMOVED lines=10> */
[----:B-1----:R-:W-:-:S04]  /*00a0*/  IMAD R0, R0, UR4, R5 ;  /* 0x0000000400007c24 */ /* 0x002fc8000f8e0205 */
[----:B------:R-:W-:Y:S01]  /*00b0*/  IMAD R13, R3, UR6, R0 ;  /* 0x00000006030d7c24 */ /* 0x000fe2000f8e0200 */
[----:B------:R-:W-:-:S13]  /*00c0*/  ISETP.GE.OR P0, PT, R0, UR6, P0 ;  /* 0x0000000600007c0c */ /* 0x000fda0008706670 */
[----:B------:R-:W-:Y:S05]  /*00d0*/  @P0 EXIT ;  /* 0x000000000000094d */ /* 0x000fea0003800000 */
[----:B------:R-:W0:Y:S01]  /*00e0*/  LDC.64 R2, c[0x0][0x388] ;  /* 0x0000e200ff027b82 */ /* 0x000e220000000a00 */
[----:B------:R-:W1:Y:S01]  /*00f0*/  LDCU.64 UR4, c[0x0][0x358] ;  /* 0x00006b00ff0477ac */ /* 0x000e620008000a00 */
[----:B------:R-:W-:Y:S01]  /*0100*/  ISETP.NE.AND P0, PT, R13, RZ, PT ;  /* 0x000000ff0d00720c */ /* 0x000fe20003f05270 */
[----:B------:R-:W-:Y:S05]  /*0110*/  BSSY.RECONVERGENT B0, `(.L_x_85) ;  /* 0x00000e1000007945 */ /* 0x000fea0003800200 */
[----:B------:R-:W2:Y:S01]  /*0120*/  LDC.64 R6, c[0x0][0x380] ;  /* 0x0000e000ff067b82 */ /* 0x000ea20000000a00 */
[----:B0-----:R-:W-:Y:S02]  /*0130*/  LOP3.LUT R0, R2, 0xaad26b49, RZ, 0x3c, !PT ;  /* 0xaad26b4902007812 */ /* 0x001fe400078e3cff */
[----:B------:R-:W-:-:S03]  /*0140*/  LOP3.LUT R2, R3, 0xf7dcefdd, RZ, 0x3c, !PT ;  /* 0xf7dcefdd03027812 */ /* 0x000fc600078e3cff */
[----:B------:R-:W-:Y:S02]  /*0150*/  IMAD R0, R0, 0x4182bed5, RZ ;  /* 0x4182bed500007824 */ /* 0x000fe400078e02ff */
[----:B------:R-:W-:Y:S02]  /*0160*/  IMAD R3, R2, -0x658354e5, RZ ;  /* 0x9a7cab1b02037824 */ /* 0x000fe400078e02ff */
[----:B--2---:R-:W-:Y:S01]  /*0170*/  IMAD.WIDE R6, R13, 0x30, R6 ;  /* 0x000000300d067825 */ /* 0x004fe200078e0206 */
[C---:B------:R-:W-:Y:S02]  /*0180*/  LOP3.LUT R8, R0.reuse, 0x159a55e5, RZ, 0x3c, !PT ;  /* 0x159a55e500087812 */ /* 0x040fe400078e3cff */
[C---:B------:R-:W-:Y:S01]  /*0190*/  IADD3 R4, PT, PT, R0.reuse, 0x64f0c9, R3 ;  /* 0x0064f0c900047810 */ /* 0x040fe20007ffe003 */
[C---:B------:R-:W-:Y:S01]  /*01a0*/  VIADD R5, R0.reuse, 0x75bcd15 ;  /* 0x075bcd1500057836 */ /* 0x040fe20000000000 */
[----:B------:R-:W-:Y:S01]  /*01b0*/  LOP3.LUT R10, R3, 0x5491333, RZ, 0x3c, !PT ;  /* 0x05491333030a7812 */ /* 0x000fe200078e3cff */
[----:B------:R-:W-:-:S02]  /*01c0*/  VIADD R11, R0, 0x583f19 ;  /* 0x00583f19000b7836 */ /* 0x000fc40000000000 */
[----:B------:R-:W-:Y:S01]  /*01d0*/  VIADD R9, R3, 0x1f123bb5 ;  /* 0x1f123bb503097836 */ /* 0x000fe20000000000 */
[----:B-1----:R0:W-:Y:S04]  /*01e0*/  STG.E.64 desc[UR4][R6.64], R4 ;  /* 0x0000000406007986 */ /* 0x0021e8000c101b04 */
[----:B------:R0:W-:Y:S04]  /*01f0*/  STG.E.64 desc[UR4][R6.64+0x8], R8 ;  /* 0x0000080806007986 */ /* 0x0001e8000c101b04 */
[----:B------:R0:W-:Y:S01]  /*0200*/  STG.E.64 desc[UR4][R6.64+0x10], R10 ;  /* 0x0000100a06007986 */ /* 0x0001e2000c101b04 */
[----:B------:R-:W-:Y:S05]  /*0210*/  @!P0 BRA `(.L_x_86) ;  /* 0x0000000c00408947 */ /* 0x000fea0003800000 */
[----:B------:R-:W-:Y:S01]  /*0220*/  SHF.R.S32.HI R0, RZ, 0x1f, R13 ;  /* 0x0000001fff007819 */ /* 0x000fe2000001140d */
[----:B------:R-:W-:-:S07]  /*0230*/  IMAD.MOV.U32 R12, RZ, RZ, RZ ;  /* 0x000000ffff0c7224 */ /* 0x000fce00078e00ff */
.L_x_92:
[----:B-1----:R-:W-:Y:S01]  /*0240*/  LOP3.LUT R2, R13, 0x3, RZ, 0xc0, !PT ;  /* 0x000000030d027812 */ /* 0x002fe200078ec0ff */
[----:B------:R-:W-:Y:S03]  /*0250*/  BSSY.RECONVERGENT B1, `(.L_x_87) ;  /* 0x00000c6000017945 */ /* 0x000fe60003800200 */
[----:B------:R-:W-:-:S04]  /*0260*/  ISETP.NE.U32.AND P0, PT, R2, RZ, PT ;  /* 0x000000ff0200720c */ /* 0x000fc80003f05070 */
[----:B------:R-:W-:-:S13]  /*0270*/  ISETP.NE.AND.EX P0, PT, RZ, RZ, PT, P0 ;  /* 0x000000ffff00720c */ /* 0x000fda0003f05300 */
[----:B------:R-:W-:Y:S05]  /*0280*/  @!P0 BRA `(.L_x_88) ;  /* 0x0000000c00088947 */ /* 0x000fea0003800000 */
[----:B0-----:R-:W0:Y:S01]  /*0290*/  LDC.64 R8, c[0x4][RZ] ;  /* 0x01000000ff087b82 */ /* 0x001e220000000a00 */
[----:B------:R-:W-:Y:S02]  /*02a0*/  IMAD.MOV.U32 R14, RZ, RZ, RZ ;  /* 0x000000ffff0e7224 */ /* 0x000fe400078e00ff */
[----:B0-----:R-:W-:-:S07]  /*02b0*/  IMAD.WIDE.U32 R8, R12, 0xc80, R8 ;  /* 0x00000c800c087825 */ /* 0x001fce00078e0008 */
.L_x_91:
[----:B-1----:R-:W-:Y:S01]  /*02c0*/  IMAD.MOV.U32 R15, RZ, RZ, RZ ;  /* 0x000000ffff0f7224 */ /* 0x002fe200078e00ff */
[----:B------:R-:W-:Y:S01]  /*02d0*/  CS2R R2, SRZ ;  /* 0x0000000000027805 */ /* 0x000fe2000001ff00 */
[----:B------:R-:W-:Y:S01]  /*02e0*/  IMAD.MOV.U32 R17, RZ, RZ, RZ ;  /* 0x000000ffff117224 */ /* 0x000fe200078e00ff */
[----:B------:R-:W-:-:S07]  /*02f0*/  CS2R R4, SRZ ;  /* 0x0000000000047805 */ /* 0x000fce000001ff00 */
.L_x_90:
[----:B------:R-:W-:-:S05]  /*0300*/  IMAD.WIDE.U32 R10, R17, 0x4, R6 ;  /* 0x00000004110a7825 */ /* 0x000fca00078e0006 */
[----:B------:R0:W5:Y:S01]  /*0310*/  LDG.E R16, desc[UR4][R10.64+0x4] ;  /* 0x000004040a107981 */ /* 0x000162000c1e1900 */
[----:B------:R-:W-:-:S07]  /*0320*/  IMAD.MOV.U32 R19, RZ, RZ, RZ ;  /* 0x000000ffff137224 */ /* 0x000fce00078e00ff */
.L_x_89:
[----:B-----5:R-:W-:Y:S01]  /*0330*/  SHF.R.U32.HI R24, RZ, R19, R16 ;  /* 0x00000013ff187219 */ /* 0x020fe20000011610 */
[----:B0-----:R-:W-:-:S03]  /*0340*/  IMAD.SHL.U32 R10, R17, 0x20, RZ ;  /* 0x00000020110a7824 */ /* 0x001fc600078e00ff */
[----:B------:R-:W-:Y:S01]  /*0350*/  LOP3.LUT R11, R24, 0x1, RZ, 0xc0, !PT ;  /* 0x00000001180b7812 */ /* 0x000fe200078ec0ff */
[----:B------:R-:W-:-:S03]  /*0360*/  IMAD.IADD R10, R10, 0x1, R19 ;  /* 0x000000010a0a7824 */ /* 0x000fc600078e0213 */
[----:B------:R-:W-:Y:S01]  /*0370*/  ISETP.NE.U32.AND P0, PT, R11, 0x1, PT ;  /* 0x000000010b00780c */ /* 0x000fe20003f05070 */
[----:B------:R-:W-:-:S03]  /*0380*/  IMAD R11, R10, 0x5, RZ ;  /* 0x000000050a0b7824 */ /* 0x000fc600078e02ff */
[----:B------:R-:W-:Y:S01]  /*0390*/  R2P PR, R24, 0x7e ;  /* 0x0000007e18007804 */ /* 0x000fe20000000000 */
[----:B------:R-:W-:-:S08]  /*03a0*/  IMAD.WIDE.U32 R10, R11, 0x4, R8 ;  /* 0x000000040b0a7825 */ /* 0x000fd000078e0008 */
[----:B------:R-:W2:Y:S04]  /*03b0*/  @!P0 LDG.E R18, desc[UR4][R10.64] ;  /* 0x000000040a128981 */ /* 0x000ea8000c1e1900 */
[----:B------:R-:W3:Y:S04]  /*03c0*/  @!P0 LDG.E R20, desc[UR4][R10.64+0x10] ;  /* 0x000010040a148981 */ /* 0x000ee8000c1e1900 */
[----:B------:R-:W4:Y:S04]  /*03d0*/  @P1 LDG.E R22, desc[UR4][R10.64+0x14] ;  /* 0x000014040a161981 */ /* 0x000f28000c1e1900 */
[----:B------:R-:W4:Y:S04]  /*03e0*/  @P2 LDG.E R26, desc[UR4][R10.64+0x28] ;  /* 0x000028040a1a2981 */ /* 0x000f28000c1e1900 */
[----:B------:R-:W4:Y:S04]  /*03f0*/  @!P0 LDG.E R21, desc[UR4][R10.64+0x4] ;  /* 0x000004040a158981 */ /* 0x000f28000c1e1900 */
[----:B------:R-:W4:Y:S04]  /*0400*/  @!P0 LDG.E R23, desc[UR4][R10.64+0xc] ;  /* 0x00000c040a178981 */ /* 0x000f28000c1e1900 */
[----:B------:R-:W4:Y:S04]  /*0410*/  @P1 LDG.E R25, desc[UR4][R10.64+0x18] ;  /* 0x000018040a191981 */ /* 0x000f28000c1e1900 */
[----:B------:R-:W4:Y:S04]  /*0420*/  @P3 LDG.E R28, desc[UR4][R10.64+0x3c] ;  /* 0x00003c040a1c3981 */ /* 0x000f28000c1e1900 */
[----:B------:R-:W4:Y:S01]  /*0430*/  @P6 LDG.E R27, desc[UR4][R10.64+0x7c] ;  /* 0x00007c040a1b6981 */ /* 0x000f22000c1e1900 */
[----:B--2---:R-:W-:-:S03]  /*0440*/  @!P0 LOP3.LUT R15, R15, R18, RZ, 0x3c, !PT ;  /* 0x000000120f0f8212 */ /* 0x004fc600078e3cff */
[----:B------:R-:W2:Y:S01]  /*0450*/  @!P0 LDG.E R18, desc[UR4][R10.64+0x8] ;  /* 0x000008040a128981 */ /* 0x000ea2000c1e1900 */
[----:B---3--:R-:W-:-:S03]  /*0460*/  @!P0 LOP3.LUT R3, R3, R20, RZ, 0x3c, !PT ;  /* 0x0000001403038212 */ /* 0x008fc600078e3cff */
[----:B------:R-:W3:Y:S01]  /*0470*/  @P1 LDG.E R20, desc[UR4][R10.64+0x24] ;  /* 0x000024040a141981 */ /* 0x000ee2000c1e1900 */
[----:B----4-:R-:W-:-:S03]  /*0480*/  @P1 LOP3.LUT R15, R15, R22, RZ, 0x3c, !PT ;  /* 0x000000160f0f1212 */ /* 0x010fc600078e3cff */
[----:B------:R-:W4:Y:S01]  /*0490*/  @P2 LDG.E R22, desc[UR4][R10.64+0x38] ;  /* 0x000038040a162981 */ /* 0x000f22000c1e1900 */
[----:B------:R-:W-:-:S03]  /*04a0*/  @P2 LOP3.LUT R15, R15, R26, RZ, 0x3c, !PT ;  /* 0x0000001a0f0f2212 */ /* 0x000fc600078e3cff */
[----:B------:R-:W4:Y:S01]  /*04b0*/  @P4 LDG.E R26, desc[UR4][R10.64+0x50] ;  /* 0x000050040a1a4981 */ /* 0x000f22000c1e1900 */
[----:B------:R-:W-:-:S03]  /*04c0*/  @!P0 LOP3.LUT R4, R4, R21, RZ, 0x3c, !PT ;  /* 0x0000001504048212 */ /* 0x000fc600078e3cff */
[----:B------:R-:W4:Y:S01]  /*04d0*/  @P1 LDG.E R21, desc[UR4][R10.64+0x20] ;  /* 0x000020040a151981 */ /* 0x000f22000c1e1900 */
[----:B------:R-:W-:-:S03]  /*04e0*/  @!P0 LOP3.LUT R2, R2, R23, RZ, 0x3c, !PT ;  /* 0x0000001702028212 */ /* 0x000fc600078e3cff */
[----:B------:R-:W4:Y:S01]  /*04f0*/  @P2 LDG.E R23, desc[UR4][R10.64+0x2c] ;  /* 0x00002c040a172981 */ /* 0x000f22000c1e1900 */
[----:B------:R-:W-:-:S03]  /*0500*/  @P1 LOP3.LUT R4, R4, R25, RZ, 0x3c, !PT ;  /* 0x0000001904041212 */ /* 0x000fc600078e3cff */
[----:B------:R-:W4:Y:S01]  /*0510*/  @P2 LDG.E R25, desc[UR4][R10.64+0x34] ;  /* 0x000034040a192981 */ /* 0x000f22000c1e1900 */
[----:B--2---:R-:W-:-:S03]  /*0520*/  @!P0 LOP3.LUT R5, R5, R18, RZ, 0x3c, !PT ;  /* 0x0000001205058212 */ /* 0x004fc600078e3cff */
[----:B------:R-:W2:Y:S01]  /*0530*/  @P1 LDG.E R18, desc[UR4][R10.64+0x1c] ;  /* 0x00001c040a121981 */ /* 0x000ea2000c1e1900 */
[----:B---3--:R-:W-:-:S03]  /*0540*/  @P1 LOP3.LUT R3, R3, R20, RZ, 0x3c, !PT ;  /* 0x0000001403031212 */ /* 0x008fc600078e3cff */
[----:B------:R-:W3:Y:S01]  /*0550*/  @P2 LDG.E R20, desc[UR4][R10.64+0x30] ;  /* 0x000030040a142981 */ /* 0x000ee2000c1e1900 */
[----:B----4-:R-:W-:-:S03]  /*0560*/  @P2 LOP3.LUT R3, R3, R22, RZ, 0x3c, !PT ;  /* 0x0000001603032212 */ /* 0x010fc600078e3cff */
[----:B------:R-:W4:Y:S01]  /*0570*/  @P3 LDG.E R22, desc[UR4][R10.64+0x4c] ;  /* 0x00004c040a163981 */ /* 0x000f22000c1e1900 */
[----:B------:R-:W-:-:S04]  /*0580*/  @P3 LOP3.LUT R15, R15, R28, RZ, 0x3c, !PT ;  /* 0x0000001c0f0f3212 */ /* 0x000fc800078e3cff */
[----:B------:R-:W-:Y:S02]  /*0590*/  @P4 LOP3.LUT R15, R15, R26, RZ, 0x3c, !PT ;  /* 0x0000001a0f0f4212 */ /* 0x000fe400078e3cff */
[----:B------:R-:W-:Y:S01]  /*05a0*/  @P1 LOP3.LUT R2, R2, R21, RZ, 0x3c, !PT ;  /* 0x0000001502021212 */ /* 0x000fe200078e3cff */
[----:B------:R-:W4:Y:S04]  /*05b0*/  @P5 LDG.E R26, desc[UR4][R10.64+0x64] ;  /* 0x000064040a1a5981 */ /* 0x000f28000c1e1900 */
[----:B------:R-:W4:Y:S01]  /*05c0*/  @P3 LDG.E R21, desc[UR4][R10.64+0x40] ;  /* 0x000040040a153981 */ /* 0x000f22000c1e1900 */
[----:B------:R-:W-:Y:S02]  /*05d0*/  @P2 LOP3.LUT R4, R4, R23, RZ, 0x3c, !PT ;  /* 0x0000001704042212 */ /* 0x000fe400078e3cff */
[----:B------:R-:W-:Y:S01]  /*05e0*/  @P2 LOP3.LUT R2, R2, R25, RZ, 0x3c, !PT ;  /* 0x0000001902022212 */ /* 0x000fe200078e3cff */
[----:B------:R-:W4:Y:S04]  /*05f0*/  @P3 LDG.E R23, desc[UR4][R10.64+0x48] ;  /* 0x000048040a173981 */ /* 0x000f28000c1e1900 */
[----:B------:R-:W4:Y:S01]  /*0600*/  @P4 LDG.E R25, desc[UR4][R10.64+0x54] ;  /* 0x000054040a194981 */ /* 0x000f22000c1e1900 */
[----:B--2---:R-:W-:-:S03]  /*0610*/  @P1 LOP3.LUT R5, R5, R18, RZ, 0x3c, !PT ;  /* 0x0000001205051212 */ /* 0x004fc600078e3cff */
[----:B------:R-:W2:Y:S01]  /*0620*/  @P3 LDG.E R18, desc[UR4][R10.64+0x44] ;  /* 0x000044040a123981 */ /* 0x000ea2000c1e1900 */
[----:B---3--:R-:W-:-:S03]  /*0630*/  @P2 LOP3.LUT R5, R5, R20, RZ, 0x3c, !PT ;  /* 0x0000001405052212 */ /* 0x008fc600078e3cff */
[----:B------:R-:W3:Y:S01]  /*0640*/  @P4 LDG.E R20, desc[UR4][R10.64+0x58] ;  /* 0x000058040a144981 */ /* 0x000ee2000c1e1900 */
[----:B----4-:R-:W-:-:S03]  /*0650*/  @P3 LOP3.LUT R3, R3, R22, RZ, 0x3c, !PT ;  /* 0x0000001603033212 */ /* 0x010fc600078e3cff */
[----:B------:R-:W4:Y:S01]  /*0660*/  @P4 LDG.E R22, desc[UR4][R10.64+0x60] ;  /* 0x000060040a164981 */ /* 0x000f22000c1e1900 */
[----:B------:R-:W-:Y:S02]  /*0670*/  LOP3.LUT P0, RZ, R24, 0x80, RZ, 0xc0, !PT ;  /* 0x0000008018ff7812 */ /* 0x000fe4000780c0ff */
[----:B------:R-:W-:Y:S02]  /*0680*/  @P5 LOP3.LUT R15, R15, R26, RZ, 0x3c, !PT ;  /* 0x0000001a0f0f5212 */ /* 0x000fe400078e3cff */
[----:B------:R-:W4:Y:S01]  /*0690*/  @P6 LDG.E R26, desc[UR4][R10.64+0x78] ;  /* 0x000078040a1a6981 */ /* 0x000f22000c1e1900 */
[----:B------:R-:W-:-:S03]  /*06a0*/  @P3 LOP3.LUT R4, R4, R21, RZ, 0x3c, !PT ;  /* 0x0000001504043212 */ /* 0x000fc600078e3cff */
[----:B------:R-:W4:Y:S01]  /*06b0*/  @P4 LDG.E R21, desc[UR4][R10.64+0x5c] ;  /* 0x00005c040a154981 */ /* 0x000f22000c1e1900 */
[----:B------:R-:W-:-:S03]  /*06c0*/  @P3 LOP3.LUT R2, R2, R23, RZ, 0x3c, !PT ;  /* 0x0000001702023212 */ /* 0x000fc600078e3cff */
[----:B------:R-:W4:Y:S01]  /*06d0*/  @P5 LDG.E R23, desc[UR4][R10.64+0x68] ;  /* 0x000068040a175981 */ /* 0x000f22000c1e1900 */
[----:B------:R-:W-:-:S03]  /*06e0*/  @P4 LOP3.LUT R4, R4, R25, RZ, 0x3c, !PT ;  /* 0x0000001904044212 */ /* 0x000fc600078e3cff */
[----:B------:R-:W4:Y:S01]  /*06f0*/  @P5 LDG.E R25, desc[UR4][R10.64+0x70] ;  /* 0x000070040a195981 */ /* 0x000f22000c1e1900 */
[----:B--2---:R-:W-:-:S03]  /*0700*/  @P3 LOP3.LUT R5, R5, R18, RZ, 0x3c, !PT ;  /* 0x0000001205053212 */ /* 0x004fc600078e3cff */
[----:B------:R-:W2:Y:S01]  /*0710*/  @P5 LDG.E R18, desc[UR4][R10.64+0x6c] ;  /* 0x00006c040a125981 */ /* 0x000ea2000c1e1900 */
[----:B---3--:R-:W-:-:S03]  /*0720*/  @P4 LOP3.LUT R5, R5, R20, RZ, 0x3c, !PT ;  /* 0x0000001405054212 */ /* 0x008fc600078e3cff */
[----:B------:R-:W3:Y:S01]  /*0730*/  @P5 LDG.E R20, desc[UR4][R10.64+0x74] ;  /* 0x000074040a145981 */ /* 0x000ee2000c1e1900 */
[----:B----4-:R-:W-:-:S03]  /*0740*/  @P4 LOP3.LUT R3, R3, R22, RZ, 0x3c, !PT ;  /* 0x0000001603034212 */ /* 0x010fc600078e3cff */
[----:B------:R-:W4:Y:S01]  /*0750*/  @P0 LDG.E R22, desc[UR4][R10.64+0x8c] ;  /* 0x00008c040a160981 */ /* 0x000f22000c1e1900 */
[----:B------:R-:W-:-:S03]  /*0760*/  @P6 LOP3.LUT R15, R15, R26, RZ, 0x3c, !PT ;  /* 0x0000001a0f0f6212 */ /* 0x000fc600078e3cff */
        /* <DEDUP_REMOVED lines=13> */
[----:B------:R-:W-:Y:S02]  /*0840*/  @P6 LOP3.LUT R4, R4, R27, RZ, 0x3c, !PT ;  /* 0x0000001b04046212 */ /* 0x000fe400078e3cff */
[----:B------:R-:W-:Y:S02]  /*0850*/  @P6 LOP3.LUT R2, R2, R21, RZ, 0x3c, !PT ;  /* 0x0000001502026212 */ /* 0x000fe400078e3cff */
[----:B------:R-:W-:Y:S02]  /*0860*/  @P0 LOP3.LUT R4, R4, R23, RZ, 0x3c, !PT ;  /* 0x0000001704040212 */ /* 0x000fe400078e3cff */
[----:B------:R-:W-:Y:S02]  /*0870*/  @P0 LOP3.LUT R2, R2, R25, RZ, 0x3c, !PT ;  /* 0x0000001902020212 */ /* 0x000fe400078e3cff */
[----:B--2---:R-:W-:Y:S02]  /*0880*/  @P6 LOP3.LUT R5, R5, R18, RZ, 0x3c, !PT ;  /* 0x0000001205056212 */ /* 0x004fe400078e3cff */
[----:B---3--:R-:W-:-:S02]  /*0890*/  @P6 LOP3.LUT R3, R3, R20, RZ, 0x3c, !PT ;  /* 0x0000001403036212 */ /* 0x008fc400078e3cff */
[----:B----4-:R-:W-:Y:S02]  /*08a0*/  @P0 LOP3.LUT R5, R5, R22, RZ, 0x3c, !PT ;  /* 0x0000001605050212 */ /* 0x010fe400078e3cff */
[----:B------:R-:W-:Y:S02]  /*08b0*/  @P0 LOP3.LUT R3, R3, R26, RZ, 0x3c, !PT ;  /* 0x0000001a03030212 */ /* 0x000fe400078e3cff */
[----:B------:R-:W-:-:S13]  /*08c0*/  R2P PR, R24.B1, 0x7f ;  /* 0x0000007f18007804 */ /* 0x000fda0000001000 */
[----:B------:R-:W2:Y:S04]  /*08d0*/  @P0 LDG.E R18, desc[UR4][R10.64+0xa0] ;  /* 0x0000a0040a120981 */ /* 0x000ea8000c1e1900 */
[----:B------:R-:W3:Y:S04]  /*08e0*/  @P1 LDG.E R22, desc[UR4][R10.64+0xb4] ;  /* 0x0000b4040a161981 */ /* 0x000ee8000c1e1900 */
[----:B------:R-:W4:Y:S04]  /*08f0*/  @P2 LDG.E R26, desc[UR4][R10.64+0xc8] ;  /* 0x0000c8040a1a2981 */ /* 0x000f28000c1e1900 */
[----:B------:R-:W4:Y:S04]  /*0900*/  @P3 LDG.E R28, desc[UR4][R10.64+0xdc] ;  /* 0x0000dc040a1c3981 */ /* 0x000f28000c1e1900 */
[----:B------:R-:W4:Y:S04]  /*0910*/  @P0 LDG.E R23, desc[UR4][R10.64+0xa4] ;  /* 0x0000a4040a170981 */ /* 0x000f28000c1e1900 */
[----:B------:R-:W4:Y:S04]  /*0920*/  @P0 LDG.E R20, desc[UR4][R10.64+0xa8] ;  /* 0x0000a8040a140981 */ /* 0x000f28000c1e1900 */
[----:B------:R-:W4:Y:S04]  /*0930*/  @P4 LDG.E R25, desc[UR4][R10.64+0xf0] ;  /* 0x0000f0040a194981 */ /* 0x000f28000c1e1900 */
        /* <DEDUP_REMOVED lines=21> */
[----:B------:R-:W-:Y:S02]  /*0a90*/  LOP3.LUT P0, RZ, R24, 0x8000, RZ, 0xc0, !PT ;  /* 0x0000800018ff7812 */ /* 0x000fe4000780c0ff */
[----:B----4-:R-:W-:Y:S01]  /*0aa0*/  @P5 LOP3.LUT R15, R15, R26, RZ, 0x3c, !PT ;  /* 0x0000001a0f0f5212 */ /* 0x010fe200078e3cff */
[----:B------:R-:W4:Y:S04]  /*0ab0*/  @P3 LDG.E R24, desc[UR4][R10.64+0xe4] ;  /* 0x0000e4040a183981 */ /* 0x000f28000c1e1900 */
[----:B------:R-:W2:Y:S01]  /*0ac0*/  @P6 LDG.E R26, desc[UR4][R10.64+0x118] ;  /* 0x000118040a1a6981 */ /* 0x000ea2000c1e1900 */
        /* <DEDUP_REMOVED lines=8> */
[----:B---3--:R-:W-:-:S03]  /*0b50*/  @P2 LOP3.LUT R3, R3, R22, RZ, 0x3c, !PT ;  /* 0x0000001603032212 */ /* 0x008fc600078e3cff */
[----:B------:R-:W3:Y:S01]  /*0b60*/  @P4 LDG.E R22, desc[UR4][R10.64+0x100] ;  /* 0x000100040a164981 */ /* 0x000ee2000c1e1900 */
[----:B--2---:R-:W-:-:S03]  /*0b70*/  @P6 LOP3.LUT R15, R15, R26, RZ, 0x3c, !PT ;  /* 0x0000001a0f0f6212 */ /* 0x004fc600078e3cff */
[----:B------:R-:W2:Y:S01]  /*0b80*/  @P0 LDG.E R26, desc[UR4][R10.64+0x12c] ;  /* 0x00012c040a1a0981 */ /* 0x000ea2000c1e1900 */
[----:B----4-:R-:W-:-:S03]  /*0b90*/  @P2 LOP3.LUT R2, R2, R23, RZ, 0x3c, !PT ;  /* 0x0000001702022212 */ /* 0x010fc600078e3cff */
[----:B------:R-:W4:Y:S01]  /*0ba0*/  @P4 LDG.E R23, desc[UR4][R10.64+0xfc] ;  /* 0x0000fc040a174981 */ /* 0x000f22000c1e1900 */
[----:B------:R-:W-:-:S03]  /*0bb0*/  @P2 LOP3.LUT R5, R5, R20, RZ, 0x3c, !PT ;  /* 0x0000001405052212 */ /* 0x000fc600078e3cff */
[----:B------:R-:W4:Y:S01]  /*0bc0*/  @P4 LDG.E R20, desc[UR4][R10.64+0xf8] ;  /* 0x0000f8040a144981 */ /* 0x000f22000c1e1900 */
[----:B------:R-:W-:Y:S02]  /*0bd0*/  @P3 LOP3.LUT R2, R2, R27, RZ, 0x3c, !PT ;  /* 0x0000001b02023212 */ /* 0x000fe400078e3cff */
[----:B------:R-:W-:Y:S01]  /*0be0*/  @P3 LOP3.LUT R4, R4, R25, RZ, 0x3c, !PT ;  /* 0x0000001904043212 */ /* 0x000fe200078e3cff */
[----:B------:R-:W4:Y:S01]  /*0bf0*/  @P5 LDG.E R27, desc[UR4][R10.64+0x110] ;  /* 0x000110040a1b5981 */ /* 0x000f22000c1e1900 */
[----:B------:R-:W-:-:S03]  /*0c00*/  @P3 LOP3.LUT R5, R5, R24, RZ, 0x3c, !PT ;  /* 0x0000001805053212 */ /* 0x000fc600078e3cff */
[----:B------:R-:W4:Y:S04]  /*0c10*/  @P5 LDG.E R25, desc[UR4][R10.64+0x108] ;  /* 0x000108040a195981 */ /* 0x000f28000c1e1900 */
        /* <DEDUP_REMOVED lines=19> */
[----:B------:R-:W-:-:S05]  /*0d50*/  VIADD R19, R19, 0x10 ;  /* 0x0000001013137836 */ /* 0x000fca0000000000 */
[----:B------:R-:W-:Y:S02]  /*0d60*/  ISETP.NE.AND P1, PT, R19, 0x20, PT ;  /* 0x000000201300780c */ /* 0x000fe40003f25270 */
[----:B------:R-:W-:Y:S02]  /*0d70*/  @P5 LOP3.LUT R3, R3, R18, RZ, 0x3c, !PT ;  /* 0x0000001203035212 */ /* 0x000fe400078e3cff */
[----:B------:R-:W-:Y:S02]  /*0d80*/  @P6 LOP3.LUT R4, R4, R21, RZ, 0x3c, !PT ;  /* 0x0000001504046212 */ /* 0x000fe400078e3cff */
[----:B---3--:R-:W-:-:S04]  /*0d90*/  @P6 LOP3.LUT R3, R3, R22, RZ, 0x3c, !PT ;  /* 0x0000001603036212 */ /* 0x008fc800078e3cff */
[----:B--2---:R-:W-:Y:S02]  /*0da0*/  @P0 LOP3.LUT R3, R3, R26, RZ, 0x3c, !PT ;  /* 0x0000001a03030212 */ /* 0x004fe400078e3cff */
[----:B----4-:R-:W-:Y:S02]  /*0db0*/  @P6 LOP3.LUT R2, R2, R23, RZ, 0x3c, !PT ;  /* 0x0000001702026212 */ /* 0x010fe400078e3cff */
[----:B------:R-:W-:Y:S02]  /*0dc0*/  @P6 LOP3.LUT R5, R5, R20, RZ, 0x3c, !PT ;  /* 0x0000001405056212 */ /* 0x000fe400078e3cff */
[----:B------:R-:W-:Y:S02]  /*0dd0*/  @P0 LOP3.LUT R2, R2, R27, RZ, 0x3c, !PT ;  /* 0x0000001b02020212 */ /* 0x000fe400078e3cff */
[----:B------:R-:W-:Y:S02]  /*0de0*/  @P0 LOP3.LUT R4, R4, R25, RZ, 0x3c, !PT ;  /* 0x0000001904040212 */ /* 0x000fe400078e3cff */
[----:B------:R-:W-:Y:S01]  /*0df0*/  @P0 LOP3.LUT R5, R5, R24, RZ, 0x3c, !PT ;  /* 0x0000001805050212 */ /* 0x000fe200078e3cff */
[----:B------:R-:W-:Y:S06]  /*0e00*/  @P1 BRA `(.L_x_89) ;  /* 0xfffffff400481947 */ /* 0x000fec000383ffff */
[----:B------:R-:W-:-:S05]  /*0e10*/  VIADD R17, R17, 0x1 ;  /* 0x0000000111117836 */ /* 0x000fca0000000000 */
[----:B------:R-:W-:-:S13]  /*0e20*/  ISETP.NE.AND P0, PT, R17, 0x5, PT ;  /* 0x000000051100780c */ /* 0x000fda0003f05270 */
[----:B------:R-:W-:Y:S05]  /*0e30*/  @P0 BRA `(.L_x_90) ;  /* 0xfffffff400300947 */ /* 0x000fea000383ffff */
[----:B------:R1:W-:Y:S01]  /*0e40*/  STG.E.64 desc[UR4][R6.64+0x8], R4 ;  /* 0x0000080406007986 */ /* 0x0003e2000c101b04 */
[----:B------:R-:W-:Y:S01]  /*0e50*/  VIADD R14, R14, 0x1 ;  /* 0x000000010e0e7836 */ /* 0x000fe20000000000 */
[----:B------:R-:W-:Y:S02]  /*0e60*/  LOP3.LUT R11, R13, 0x3, RZ, 0xc0, !PT ;  /* 0x000000030d0b7812 */ /* 0x000fe400078ec0ff */
[----:B------:R1:W-:Y:S02]  /*0e70*/  STG.E.64 desc[UR4][R6.64+0x10], R2 ;  /* 0x0000100206007986 */ /* 0x0003e4000c101b04 */
[----:B------:R-:W-:Y:S02]  /*0e80*/  ISETP.GE.U32.AND P0, PT, R14, R11, PT ;  /* 0x0000000b0e00720c */ /* 0x000fe40003f06070 */
[----:B------:R1:W-:Y:S11]  /*0e90*/  STG.E desc[UR4][R6.64+0x4], R15 ;  /* 0x0000040f06007986 */ /* 0x0003f6000c101904 */
[----:B------:R-:W-:Y:S05]  /*0ea0*/  @!P0 BRA `(.L_x_91) ;  /* 0xfffffff400048947 */ /* 0x000fea000383ffff */
.L_x_88:
[----:B------:R-:W-:Y:S05]  /*0eb0*/  BSYNC.RECONVERGENT B1 ;  /* 0x0000000000017941 */ /* 0x000fea0003800200 */
.L_x_87:
[C---:B------:R-:W-:Y:S01]  /*0ec0*/  ISETP.GT.U32.AND P0, PT, R13.reuse, 0x3, PT ;  /* 0x000000030d00780c */ /* 0x040fe20003f04070 */
[----:B------:R-:W-:Y:S01]  /*0ed0*/  VIADD R12, R12, 0x1 ;  /* 0x000000010c0c7836 */ /* 0x000fe20000000000 */
[--C-:B------:R-:W-:Y:S02]  /*0ee0*/  SHF.R.U64 R13, R13, 0x2, R0.reuse ;  /* 0x000000020d0d7819 */ /* 0x100fe40000001200 */
[----:B------:R-:W-:Y:S02]  /*0ef0*/  ISETP.GT.U32.AND.EX P0, PT, R0, RZ, PT, P0 ;  /* 0x000000ff0000720c */ /* 0x000fe40003f04100 */
[----:B------:R-:W-:-:S11]  /*0f00*/  SHF.R.U32.HI R0, RZ, 0x2, R0 ;  /* 0x00000002ff007819 */ /* 0x000fd60000011600 */
[----:B------:R-:W-:Y:S05]  /*0f10*/  @P0 BRA `(.L_x_92) ;  /* 0xfffffff000c80947 */ /* 0x000fea000383ffff */
.L_x_86:
[----:B------:R-:W-:Y:S05]  /*0f20*/  BSYNC.RECONVERGENT B0 ;  /* 0x0000000000007941 */ /* 0x000fea0003800200 */
.L_x_85:
[----:B------:R-:W-:Y:S04]  /*0f30*/  STG.E.64 desc[UR4][R6.64+0x18], RZ ;  /* 0x000018ff06007986 */ /* 0x000fe8000c101b04 */
[----:B------:R-:W-:Y:S04]  /*0f40*/  STG.E desc[UR4][R6.64+0x20], RZ ;  /* 0x000020ff06007986 */ /* 0x000fe8000c101904 */
[----:B------:R-:W-:Y:S01]  /*0f50*/  STG.E.64 desc[UR4][R6.64+0x28], RZ ;  /* 0x000028ff06007986 */ /* 0x000fe2000c101b04 */
[----:B------:R-:W-:Y:S05]  /*0f60*/  EXIT ;  /* 0x000000000000794d */ /* 0x000fea0003800000 */
.L_x_93:
        /* <DEDUP_REMOVED lines=9> */
.L_x_106:


//--------------------- .nv.global.init           --------------------------
	.section	.nv.global.init,"aw",@progbits
	.align	4
.nv.global.init:
	.type		__cudart_i2opi_f,@object
	.size		__cudart_i2opi_f,(mrg32k3aM1SubSeq - __cudart_i2opi_f)
__cudart_i2opi_f:
        /*0000*/ 	.byte	0x41, 0x90, 0x43, 0x3c, 0x99, 0x95, 0x62, 0xdb, 0xc0, 0xdd, 0x34, 0xf5, 0xd1, 0x57, 0x27, 0xfc
        /*0010*/ 	.byte	0x29, 0x15, 0x44, 0x4e, 0x6e, 0x83, 0xf9, 0xa2
	.type		mrg32k3aM1SubSeq,@object
	.size		mrg32k3aM1SubSeq,(mrg32k3aM2SubSeq - mrg32k3aM1SubSeq)
mrg32k3aM1SubSeq:
        /*0018*/ 	.byte	0x0b, 0xcc, 0xee, 0x04, 0x73, 0x29, 0x8b, 0x6f, 0xf6, 0x53, 0x03, 0xf6, 0x23, 0xf6, 0xea, 0xda
        /* <DEDUP_REMOVED lines=125> */
	.type		mrg32k3aM2SubSeq,@object
	.size		mrg32k3aM2SubSeq,(mrg32k3aM1 - mrg32k3aM2SubSeq)
mrg32k3aM2SubSeq:
        /* <DEDUP_REMOVED lines=126> */
	.type		mrg32k3aM1,@object
	.size		mrg32k3aM1,(mrg32k3aM1Seq - mrg32k3aM1)
mrg32k3aM1:
        /* <DEDUP_REMOVED lines=144> */
	.type		mrg32k3aM1Seq,@object
	.size		mrg32k3aM1Seq,(mrg32k3aM2 - mrg32k3aM1Seq)
mrg32k3aM1Seq:
        /* <DEDUP_REMOVED lines=144> */
	.type		mrg32k3aM2,@object
	.size		mrg32k3aM2,(mrg32k3aM2Seq - mrg32k3aM2)
mrg32k3aM2:
        /* <DEDUP_REMOVED lines=144> */
	.type		mrg32k3aM2Seq,@object
	.size		mrg32k3aM2Seq,(precalc_xorwow_matrix - mrg32k3aM2Seq)
mrg32k3aM2Seq:
        /* <DEDUP_REMOVED lines=144> */
	.type		precalc_xorwow_matrix,@object
	.size		precalc_xorwow_matrix,(precalc_xorwow_offset_matrix - precalc_xorwow_matrix)
precalc_xorwow_matrix:
        /* <DEDUP_REMOVED lines=6400> */
	.type		precalc_xorwow_offset_matrix,@object
	.size		precalc_xorwow_offset_matrix,(.L_1 - precalc_xorwow_offset_matrix)
precalc_xorwow_offset_matrix:
        /* <DEDUP_REMOVED lines=6400> */
.L_1:


//--------------------- .nv.shared.reserved.0     --------------------------
	.section	.nv.shared.reserved.0,"aw",@nobits
	.weak		__nv_reservedSMEM_offset_0_alias
	.size		__nv_reservedSMEM_offset_0_alias, 0, 64
	.other		__nv_reservedSMEM_offset_0_alias,@"STO_CUDA_RESERVED_SHARED STV_DEFAULT"
__nv_reservedSMEM_offset_0_alias:
	.zero		0
	.zero		64


//--------------------- .nv.constant0._Z12zero_flux_BCPfii --------------------------
	.section	.nv.constant0._Z12zero_flux_BCPfii,"a",@progbits
	.sectionflags	@""
	.align	4
.nv.constant0._Z12zero_flux_BCPfii:
	.zero		912


//--------------------- .nv.constant0._Z7T_fieldPfS_S_ffii --------------------------
	.section	.nv.constant0._Z7T_fieldPfS_S_ffii,"a",@progbits
	.sectionflags	@""
	.align	4
.nv.constant0._Z7T_fieldPfS_S_ffii:
	.zero		936


//--------------------- .nv.constant0._Z11phase_fieldP17curandStateXORWOWPfS1_S1_S1_S1_S1_S1_ffii --------------------------
	.section	.nv.constant0._Z11phase_fieldP17curandStateXORWOWPfS1_S1_S1_S1_S1_S1_ffii,"a",@progbits
	.sectionflags	@""
	.align	4
.nv.constant0._Z11phase_fieldP17curandStateXORWOWPfS1_S1_S1_S1_S1_S1_ffii:
	.zero		976


//--------------------- .nv.constant0._Z7get_epsPfS_S_ii --------------------------
	.section	.nv.constant0._Z7get_epsPfS_S_ii,"a",@progbits
	.sectionflags	@""
	.align	4
.nv.constant0._Z7get_epsPfS_S_ii:
	.zero		928


//--------------------- .nv.constant0._Z9get_thetaPfS_S_ii --------------------------
	.section	.nv.constant0._Z9get_thetaPfS_S_ii,"a",@progbits
	.sectionflags	@""
	.align	4
.nv.constant0._Z9get_thetaPfS_S_ii:
	.zero		928


//--------------------- .nv.constant0._Z7laplacePfS_ffii --------------------------
	.section	.nv.constant0._Z7laplacePfS_ffii,"a",@progbits
	.sectionflags	@""
	.align	4
.nv.constant0._Z7laplacePfS_ffii:
	.zero		928


//--------------------- .nv.constant0._Z4gradPfS_S_ffii --------------------------
	.section	.nv.constant0._Z4gradPfS_S_ffii,"a",@progbits
	.sectionflags	@""
	.align	4
.nv.constant0._Z4gradPfS_S_ffii:
	.zero		936


//--------------------- .nv.constant0._Z11init_curandP17curandStateXORWOWmii --------------------------
	.section	.nv.constant0._Z11init_curandP17curandStateXORWOWmii,"a",@progbits
	.sectionflags	@""
	.align	4
.nv.constant0._Z11init_curandP17curandStateXORWOWmii:
	.zero		920


//--------------------- SYMBOLS --------------------------

	.type		.nv.reservedSmem.offset0,@object
	.size		.nv.reservedSmem.offset0,0x4
